def attn_fwd(
    Q,
    K,
    V,
    Out,
    Lse,
    sm_scale,
    stride_qz,
    stride_qh,
    stride_qm,
    stride_qk,
    stride_kz,
    stride_kh,
    stride_kn,
    stride_kk,
    stride_vz,
    stride_vh,
    stride_vn,
    stride_vk,
    stride_oz,
    stride_oh,
    stride_om,
    stride_ok,
    seqlen_q,
    seqlen_k,
    BLOCK_M: tl.constexpr,
    BLOCK_N: tl.constexpr,
    HEAD_DIM: tl.constexpr,
    CAUSAL: tl.constexpr,
):
    start_m = tl.program_id(0)
    off_hz = tl.program_id(1)
    q_off = off_hz * stride_qh
    k_off = off_hz * stride_kh
    v_off = off_hz * stride_vh
    offs_m = start_m * BLOCK_M + tl.arange(0, BLOCK_M)
    offs_d = tl.arange(0, HEAD_DIM)
    offs_n = tl.arange(0, BLOCK_N)
    q_ptrs = Q + q_off + offs_m[:, None] * stride_qm + offs_d[None, :] * stride_qk
    k_ptrs = K + k_off + offs_d[:, None] * stride_kk + offs_n[None, :] * stride_kn
    v_ptrs = V + v_off + offs_n[:, None] * stride_vn + offs_d[None, :] * stride_vk
    m_i = tl.full([BLOCK_M], float("-inf"), dtype=tl.float32)
    l_i = tl.zeros([BLOCK_M], dtype=tl.float32) + 1.0
    acc = tl.zeros([BLOCK_M, HEAD_DIM], dtype=tl.float32)
    q = tl.load(q_ptrs)
    acc, l_i, m_i = _attn_fwd_inner(
        acc,
        l_i,
        m_i,
        q,
        k_ptrs,
        v_ptrs,
        sm_scale,
        stride_kn,
        stride_vn,
        start_m,
        seqlen_k,
        BLOCK_M,
        BLOCK_N,
        HEAD_DIM,
        CAUSAL,
    )
    acc = acc / l_i[:, None]
    lse = m_i + tl.math.log2(l_i) / 1.4426950408889634
    o_ptrs = (
        Out
        + off_hz * stride_oh
        + offs_m[:, None] * stride_om
        + offs_d[None, :] * stride_ok
    )
    tl.store(o_ptrs, acc.to(Out.dtype.element_ty))
    tl.store(Lse + off_hz * seqlen_q + offs_m, lse)

# config = {"BLOCK_M": 32, "BLOCK_N": 64, "HEAD_DIM": 128, "arch": "sm_100", "causal": false, "dtype": "fp16", "num_stages": 2, "num_warps": 8}
# arch = sm_100


// ===== COMPILED SASS (sm_100a) =====

	.target	sm_100a

	.elftype	@"ET_EXEC"


//--------------------- .note.nv.tkinfo           --------------------------
	.section	.note.nv.tkinfo,"",@"SHT_NOTE"
	.sectionflags	@"SHF_NOTE_NV_TKINFO"
	.tkinfo
        /*0018*/ 	.word	0x00000081
        /*0030*/ 	.string	""
        /*0030*/ 	.string	"ptxas-blackwell"
        /*0030*/ 	.string	"Cuda compilation tools, release 12.9, V12.9.86"
        /*0030*/ 	.string	"Build cuda_12.9.r12.9/compiler.36037853_0"
        /*0030*/ 	.string	"-v  -suppress-debug-info  -lineinfo  -arch sm_100a "



//--------------------- .note.nv.cuver            --------------------------
	.section	.note.nv.cuver,"",@"SHT_NOTE"
	.sectionflags	@"SHF_NOTE_NV_CUVER"
        /*0018*/ 	.short	0x0001
        /*001a*/ 	.short	0x0064
        /*001c*/ 	.short	0x0001
        /*001e*/ 	.short	0x0000
        /*0020*/ 	.short	0x0001
        /*0022*/ 	.short	0x0000


//--------------------- .nv.info                  --------------------------
	.section	.nv.info,"",@"SHT_CUDA_INFO"
	.align	4


	//----- nvinfo : EIATTR_REGCOUNT
	.align		4
        /*0000*/ 	.byte	0x04, 0x2f
        /*0002*/ 	.short	(.L_2 - .L_1)
	.align		4
.L_1:
        /*0004*/ 	.word	index@(attn_fwd)
        /*0008*/ 	.word	0x000000ea


	//----- nvinfo : EIATTR_FRAME_SIZE
	.align		4
.L_2:
        /*000c*/ 	.byte	0x04, 0x11
        /*000e*/ 	.short	(.L_4 - .L_3)
	.align		4
.L_3:
        /*0010*/ 	.word	index@(attn_fwd)
        /*0014*/ 	.word	0x00000000


	//----- nvinfo : EIATTR_MIN_STACK_SIZE
	.align		4
.L_4:
        /*0018*/ 	.byte	0x04, 0x12
        /*001a*/ 	.short	(.L_6 - .L_5)
	.align		4
.L_5:
        /*001c*/ 	.word	index@(attn_fwd)
        /*0020*/ 	.word	0x00000000
.L_6:


//--------------------- .nv.info.attn_fwd         --------------------------
	.section	.nv.info.attn_fwd,"",@"SHT_CUDA_INFO"
	.sectionflags	@""
	.align	4


	//----- nvinfo : EIATTR_CUDA_API_VERSION
	.align		4
        /*0000*/ 	.byte	0x04, 0x37
        /*0002*/ 	.short	(.L_8 - .L_7)
.L_7:
        /*0004*/ 	.word	0x00000081


	//----- nvinfo : EIATTR_KPARAM_INFO
	.align		4
.L_8:
        /*0008*/ 	.byte	0x04, 0x17
        /*000a*/ 	.short	(.L_10 - .L_9)
.L_9:
        /*000c*/ 	.word	0x00000000
        /*0010*/ 	.short	0x0019
        /*0012*/ 	.short	0x0080
        /*0014*/ 	.byte	0x00, 0xf4, 0x21, 0x00


	//----- nvinfo : EIATTR_KPARAM_INFO
	.align		4
.L_10:
        /*0018*/ 	.byte	0x04, 0x17
        /*001a*/ 	.short	(.L_12 - .L_11)
.L_11:
        /*001c*/ 	.word	0x00000000
        /*0020*/ 	.short	0x0018
        /*0022*/ 	.short	0x0078
        /*0024*/ 	.byte	0x00, 0xf4, 0x21, 0x00


	//----- nvinfo : EIATTR_KPARAM_INFO
	.align		4
.L_12:
        /*0028*/ 	.byte	0x04, 0x17
        /*002a*/ 	.short	(.L_14 - .L_13)
.L_13:
        /*002c*/ 	.word	0x00000000
        /*0030*/ 	.short	0x0017
        /*0032*/ 	.short	0x0070
        /*0034*/ 	.byte	0x00, 0xf0, 0x11, 0x00


	//----- nvinfo : EIATTR_KPARAM_INFO
	.align		4
.L_14:
        /*0038*/ 	.byte	0x04, 0x17
        /*003a*/ 	.short	(.L_16 - .L_15)
.L_15:
        /*003c*/ 	.word	0x00000000
        /*0040*/ 	.short	0x0016
        /*0042*/ 	.short	0x006c
        /*0044*/ 	.byte	0x00, 0xf0, 0x11, 0x00


	//----- nvinfo : EIATTR_KPARAM_INFO
	.align		4
.L_16:
        /*0048*/ 	.byte	0x04, 0x17
        /*004a*/ 	.short	(.L_18 - .L_17)
.L_17:
        /*004c*/ 	.word	0x00000000
        /*0050*/ 	.short	0x0015
        /*0052*/ 	.short	0x0068
        /*0054*/ 	.byte	0x00, 0xf0, 0x11, 0x00


	//----- nvinfo : EIATTR_KPARAM_INFO
	.align		4
.L_18:
        /*0058*/ 	.byte	0x04, 0x17
        /*005a*/ 	.short	(.L_20 - .L_19)
.L_19:
        /*005c*/ 	.word	0x00000000
        /*0060*/ 	.short	0x0014
        /*0062*/ 	.short	0x0064
        /*0064*/ 	.byte	0x00, 0xf0, 0x11, 0x00


	//----- nvinfo : EIATTR_KPARAM_INFO
	.align		4
.L_20:
        /*0068*/ 	.byte	0x04, 0x17
        /*006a*/ 	.short	(.L_22 - .L_21)
.L_21:
        /*006c*/ 	.word	0x00000000
        /*0070*/ 	.short	0x0013
        /*0072*/ 	.short	0x0060
        /*0074*/ 	.byte	0x00, 0xf0, 0x11, 0x00


	//----- nvinfo : EIATTR_KPARAM_INFO
	.align		4
.L_22:
        /*0078*/ 	.byte	0x04, 0x17
        /*007a*/ 	.short	(.L_24 - .L_23)
.L_23:
        /*007c*/ 	.word	0x00000000
        /*0080*/ 	.short	0x0012
        /*0082*/ 	.short	0x005c
        /*0084*/ 	.byte	0x00, 0xf0, 0x11, 0x00


	//----- nvinfo : EIATTR_KPARAM_INFO
	.align		4
.L_24:
        /*0088*/ 	.byte	0x04, 0x17
        /*008a*/ 	.short	(.L_26 - .L_25)
.L_25:
        /*008c*/ 	.word	0x00000000
        /*0090*/ 	.short	0x0011
        /*0092*/ 	.short	0x0058
        /*0094*/ 	.byte	0x00, 0xf0, 0x11, 0x00


	//----- nvinfo : EIATTR_KPARAM_INFO
	.align		4
.L_26:
        /*0098*/ 	.byte	0x04, 0x17
        /*009a*/ 	.short	(.L_28 - .L_27)
.L_27:
        /*009c*/ 	.word	0x00000000
        /*00a0*/ 	.short	0x0010
        /*00a2*/ 	.short	0x0054
        /*00a4*/ 	.byte	0x00, 0xf0, 0x11, 0x00


	//----- nvinfo : EIATTR_KPARAM_INFO
	.align		4
.L_28:
        /*00a8*/ 	.byte	0x04, 0x17
        /*00aa*/ 	.short	(.L_30 - .L_29)
.L_29:
        /*00ac*/ 	.word	0x00000000
        /*00b0*/ 	.short	0x000f
        /*00b2*/ 	.short	0x0050
        /*00b4*/ 	.byte	0x00, 0xf0, 0x11, 0x00


	//----- nvinfo : EIATTR_KPARAM_INFO
	.align		4
.L_30:
        /*00b8*/ 	.byte	0x04, 0x17
        /*00ba*/ 	.short	(.L_32 - .L_31)
.L_31:
        /*00bc*/ 	.word	0x00000000
        /*00c0*/ 	.short	0x000e
        /*00c2*/ 	.short	0x004c
        /*00c4*/ 	.byte	0x00, 0xf0, 0x11, 0x00


	//----- nvinfo : EIATTR_KPARAM_INFO
	.align		4
.L_32:
        /*00c8*/ 	.byte	0x04, 0x17
        /*00ca*/ 	.short	(.L_34 - .L_33)
.L_33:
        /*00cc*/ 	.word	0x00000000
        /*00d0*/ 	.short	0x000d
        /*00d2*/ 	.short	0x0048
        /*00d4*/ 	.byte	0x00, 0xf0, 0x11, 0x00


	//----- nvinfo : EIATTR_KPARAM_INFO
	.align		4
.L_34:
        /*00d8*/ 	.byte	0x04, 0x17
        /*00da*/ 	.short	(.L_36 - .L_35)
.L_35:
        /*00dc*/ 	.word	0x00000000
        /*00e0*/ 	.short	0x000c
        /*00e2*/ 	.short	0x0044
        /*00e4*/ 	.byte	0x00, 0xf0, 0x11, 0x00


	//----- nvinfo : EIATTR_KPARAM_INFO
	.align		4
.L_36:
        /*00e8*/ 	.byte	0x04, 0x17
        /*00ea*/ 	.short	(.L_38 - .L_37)
.L_37:
        /*00ec*/ 	.word	0x00000000
        /*00f0*/ 	.short	0x000b
        /*00f2*/ 	.short	0x0040
        /*00f4*/ 	.byte	0x00, 0xf0, 0x11, 0x00


	//----- nvinfo : EIATTR_KPARAM_INFO
	.align		4
.L_38:
        /*00f8*/ 	.byte	0x04, 0x17
        /*00fa*/ 	.short	(.L_40 - .L_39)
.L_39:
        /*00fc*/ 	.word	0x00000000
        /*0100*/ 	.short	0x000a
        /*0102*/ 	.short	0x003c
        /*0104*/ 	.byte	0x00, 0xf0, 0x11, 0x00


	//----- nvinfo : EIATTR_KPARAM_INFO
	.align		4
.L_40:
        /*0108*/ 	.byte	0x04, 0x17
        /*010a*/ 	.short	(.L_42 - .L_41)
.L_41:
        /*010c*/ 	.word	0x00000000
        /*0110*/ 	.short	0x0009
        /*0112*/ 	.short	0x0038
        /*0114*/ 	.byte	0x00, 0xf0, 0x11, 0x00


	//----- nvinfo : EIATTR_KPARAM_INFO
	.align		4
.L_42:
        /*0118*/ 	.byte	0x04, 0x17
        /*011a*/ 	.short	(.L_44 - .L_43)
.L_43:
        /*011c*/ 	.word	0x00000000
        /*0120*/ 	.short	0x0008
        /*0122*/ 	.short	0x0034
        /*0124*/ 	.byte	0x00, 0xf0, 0x11, 0x00


	//----- nvinfo : EIATTR_KPARAM_INFO
	.align		4
.L_44:
        /*0128*/ 	.byte	0x04, 0x17
        /*012a*/ 	.short	(.L_46 - .L_45)
.L_45:
        /*012c*/ 	.word	0x00000000
        /*0130*/ 	.short	0x0007
        /*0132*/ 	.short	0x0030
        /*0134*/ 	.byte	0x00, 0xf0, 0x11, 0x00


	//----- nvinfo : EIATTR_KPARAM_INFO
	.align		4
.L_46:
        /*0138*/ 	.byte	0x04, 0x17
        /*013a*/ 	.short	(.L_48 - .L_47)
.L_47:
        /*013c*/ 	.word	0x00000000
        /*0140*/ 	.short	0x0006
        /*0142*/ 	.short	0x002c
        /*0144*/ 	.byte	0x00, 0xf0, 0x11, 0x00


	//----- nvinfo : EIATTR_KPARAM_INFO
	.align		4
.L_48:
        /*0148*/ 	.byte	0x04, 0x17
        /*014a*/ 	.short	(.L_50 - .L_49)
.L_49:
        /*014c*/ 	.word	0x00000000
        /*0150*/ 	.short	0x0005
        /*0152*/ 	.short	0x0028
        /*0154*/ 	.byte	0x00, 0xf0, 0x11, 0x00


	//----- nvinfo : EIATTR_KPARAM_INFO
	.align		4
.L_50:
        /*0158*/ 	.byte	0x04, 0x17
        /*015a*/ 	.short	(.L_52 - .L_51)
.L_51:
        /*015c*/ 	.word	0x00000000
        /*0160*/ 	.short	0x0004
        /*0162*/ 	.short	0x0020
        /*0164*/ 	.byte	0x00, 0xf4, 0x21, 0x00


	//----- nvinfo : EIATTR_KPARAM_INFO
	.align		4
.L_52:
        /*0168*/ 	.byte	0x04, 0x17
        /*016a*/ 	.short	(.L_54 - .L_53)
.L_53:
        /*016c*/ 	.word	0x00000000
        /*0170*/ 	.short	0x0003
        /*0172*/ 	.short	0x0018
        /*0174*/ 	.byte	0x00, 0xf4, 0x21, 0x00


	//----- nvinfo : EIATTR_KPARAM_INFO
	.align		4
.L_54:
        /*0178*/ 	.byte	0x04, 0x17
        /*017a*/ 	.short	(.L_56 - .L_55)
.L_55:
        /*017c*/ 	.word	0x00000000
        /*0180*/ 	.short	0x0002
        /*0182*/ 	.short	0x0010
        /*0184*/ 	.byte	0x00, 0xf4, 0x21, 0x00


	//----- nvinfo : EIATTR_KPARAM_INFO
	.align		4
.L_56:
        /*0188*/ 	.byte	0x04, 0x17
        /*018a*/ 	.short	(.L_58 - .L_57)
.L_57:
        /*018c*/ 	.word	0x00000000
        /*0190*/ 	.short	0x0001
        /*0192*/ 	.short	0x0008
        /*0194*/ 	.byte	0x00, 0xf4, 0x21, 0x00


	//----- nvinfo : EIATTR_KPARAM_INFO
	.align		4
.L_58:
        /*0198*/ 	.byte	0x04, 0x17
        /*019a*/ 	.short	(.L_60 - .L_59)
.L_59:
        /*019c*/ 	.word	0x00000000
        /*01a0*/ 	.short	0x0000
        /*01a2*/ 	.short	0x0000
        /*01a4*/ 	.byte	0x00, 0xf4, 0x21, 0x00


	//----- nvinfo : EIATTR_SPARSE_MMA_MASK
	.align		4
.L_60:
        /*01a8*/ 	.byte	0x03, 0x50
        /*01aa*/ 	.short	0x0000


	//----- nvinfo : EIATTR_MAXREG_COUNT
	.align		4
        /*01ac*/ 	.byte	0x03, 0x1b
        /*01ae*/ 	.short	0x00ff


	//----- nvinfo : EIATTR_NUM_BARRIERS
	.align		4
        /*01b0*/ 	.byte	0x02, 0x4c
        /*01b2*/ 	.byte	0x01
	.zero		1


	//----- nvinfo : EIATTR_COOP_GROUP_MASK_REGIDS
	.align		4
        /*01b4*/ 	.byte	0x04, 0x29
        /*01b6*/ 	.short	(.L_62 - .L_61)


	//   ....[0]....
.L_61:
        /*01b8*/ 	.word	0xffffffff


	//   ....[1]....
        /*01bc*/ 	.word	0xffffffff


	//   ....[2]....
        /*01c0*/ 	.word	0xffffffff


	//   ....[3]....
        /*01c4*/ 	.word	0xffffffff


	//   ....[4]....
        /*01c8*/ 	.word	0xffffffff


	//   ....[5]....
        /*01cc*/ 	.word	0xffffffff


	//   ....[6]....
        /*01d0*/ 	.word	0xffffffff


	//   ....[7]....
        /*01d4*/ 	.word	0xffffffff


	//   ....[8]....
        /*01d8*/ 	.word	0xffffffff


	//   ....[9]....
        /*01dc*/ 	.word	0xffffffff


	//   ....[10]....
        /*01e0*/ 	.word	0xffffffff


	//   ....[11]....
        /*01e4*/ 	.word	0xffffffff


	//   ....[12]....
        /*01e8*/ 	.word	0xffffffff


	//   ....[13]....
        /*01ec*/ 	.word	0xffffffff


	//   ....[14]....
        /*01f0*/ 	.word	0xffffffff


	//   ....[15]....
        /*01f4*/ 	.word	0xffffffff


	//   ....[16]....
        /*01f8*/ 	.word	0xffffffff


	//   ....[17]....
        /*01fc*/ 	.word	0xffffffff


	//   ....[18]....
        /*0200*/ 	.word	0xffffffff


	//   ....[19]....
        /*0204*/ 	.word	0xffffffff


	//   ....[20]....
        /*0208*/ 	.word	0xffffffff


	//   ....[21]....
        /*020c*/ 	.word	0xffffffff


	//----- nvinfo : EIATTR_COOP_GROUP_INSTR_OFFSETS
	.align		4
.L_62:
        /*0210*/ 	.byte	0x04, 0x28
        /*0212*/ 	.short	(.L_64 - .L_63)


	//   ....[0]....
.L_63:
        /*0214*/ 	.word	0x00002380


	//   ....[1]....
        /*0218*/ 	.word	0x00002390


	//   ....[2]....
        /*021c*/ 	.word	0x000023a0


	//   ....[3]....
        /*0220*/ 	.word	0x000023b0


	//   ....[4]....
        /*0224*/ 	.word	0x00002400


	//   ....[5]....
        /*0228*/ 	.word	0x00002410


	//   ....[6]....
        /*022c*/ 	.word	0x00002420


	//   ....[7]....
        /*0230*/ 	.word	0x00002430


	//   ....[8]....
        /*0234*/ 	.word	0x00002560


	//   ....[9]....
        /*0238*/ 	.word	0x00002580


	//   ....[10]....
        /*023c*/ 	.word	0x000025a0


	//   ....[11]....
        /*0240*/ 	.word	0x00002810


	//   ....[12]....
        /*0244*/ 	.word	0x00002820


	//   ....[13]....
        /*0248*/ 	.word	0x00002840


	//   ....[14]....
        /*024c*/ 	.word	0x00002850


	//   ....[15]....
        /*0250*/ 	.word	0x00002880


	//   ....[16]....
        /*0254*/ 	.word	0x000028b0


	//   ....[17]....
        /*0258*/ 	.word	0x000028c0


	//   ....[18]....
        /*025c*/ 	.word	0x000028d0


	//   ....[19]....
        /*0260*/ 	.word	0x00002990


	//   ....[20]....
        /*0264*/ 	.word	0x000029b0


	//   ....[21]....
        /*0268*/ 	.word	0x000029d0


	//----- nvinfo : EIATTR_VRC_CTA_INIT_COUNT
	.align		4
.L_64:
        /*026c*/ 	.byte	0x02, 0x4a
	.zero		1
	.zero		1


	//----- nvinfo : EIATTR_EXIT_INSTR_OFFSETS
	.align		4
        /*0270*/ 	.byte	0x04, 0x1c
        /*0272*/ 	.short	(.L_66 - .L_65)


	//   ....[0]....
.L_65:
        /*0274*/ 	.word	0x00004980


	//   ....[1]....
        /*0278*/ 	.word	0x000049b0


	//----- nvinfo : EIATTR_REQNTID
	.align		4
.L_66:
        /*027c*/ 	.byte	0x04, 0x10
        /*027e*/ 	.short	(.L_68 - .L_67)
.L_67:
        /*0280*/ 	.word	0x00000100
        /*0284*/ 	.word	0x00000001
        /*0288*/ 	.word	0x00000001


	//----- nvinfo : EIATTR_CBANK_PARAM_SIZE
	.align		4
.L_68:
        /*028c*/ 	.byte	0x03, 0x19
        /*028e*/ 	.short	0x0088


	//----- nvinfo : EIATTR_PARAM_CBANK
	.align		4
        /*0290*/ 	.byte	0x04, 0x0a
        /*0292*/ 	.short	(.L_70 - .L_69)
	.align		4
.L_69:
        /*0294*/ 	.word	index@(.nv.constant0.attn_fwd)
        /*0298*/ 	.short	0x0380
        /*029a*/ 	.short	0x0088


	//----- nvinfo : EIATTR_SW_WAR
	.align		4
.L_70:
        /*029c*/ 	.byte	0x04, 0x36
        /*029e*/ 	.short	(.L_72 - .L_71)
.L_71:
        /*02a0*/ 	.word	0x00000008
.L_72:


//--------------------- .nv.compat                --------------------------
	.section	.nv.compat,"",@"SHT_CUDA_COMPAT_INFO"
	.align	4
        /*0000*/ 	.byte	0x02, 0x02, 0x01, 0x00, 0x02, 0x05, 0x05, 0x00, 0x02, 0x03, 0x00, 0x00, 0x02, 0x06, 0x01, 0x00


//--------------------- .nv.callgraph             --------------------------
	.section	.nv.callgraph,"",@"SHT_CUDA_CALLGRAPH"
	.align	4
	.sectionentsize	8
	.align		4
        /*0000*/ 	.word	0x00000000
	.align		4
        /*0004*/ 	.word	0xffffffff
	.align		4
        /*0008*/ 	.word	0x00000000
	.align		4
        /*000c*/ 	.word	0xfffffffe
	.align		4
        /*0010*/ 	.word	0x00000000
	.align		4
        /*0014*/ 	.word	0xfffffffd
	.align		4
        /*0018*/ 	.word	0x00000000
	.align		4
        /*001c*/ 	.word	0xfffffffc


//--------------------- .nv.constant4             --------------------------
	.section	.nv.constant4,"a",@progbits
	.align	8
	.align		8
.nv.constant4:
        /*0000*/ 	.dword	_$_str


//--------------------- .text.attn_fwd            --------------------------
	.section	.text.attn_fwd,"ax",@progbits
	.align	128
        .global         attn_fwd
        .type           attn_fwd,@function
        .size           attn_fwd,(.L_x_3 - attn_fwd)
        .other          attn_fwd,@"STO_CUDA_ENTRY STV_DEFAULT"
attn_fwd:
.text.attn_fwd:
[----:B------:R-:W0:Y:S01]  /*0000*/  LDC R1, c[0x0][0x37c] ;  /* 0x0000df00ff017b82 */ /* 0x000e220000000800 */
[----:B------:R-:W1:Y:S07]  /*0010*/  S2R R0, SR_TID.X ;  /* 0x0000000000007919 */ /* 0x000e6e0000002100 */
[----:B------:R-:W2:Y:S01]  /*0020*/  S2UR UR7, SR_CTAID.Y ;  /* 0x00000000000779c3 */ /* 0x000ea20000002600 */
[----:B------:R-:W2:Y:S01]  /*0030*/  LDCU.64 UR4, c[0x0][0x3b0] ;  /* 0x00007600ff0477ac */ /* 0x000ea20008000a00 */
[----:B------:R-:W3:Y:S01]  /*0040*/  S2R R3, SR_CTAID.X ;  /* 0x0000000000037919 */ /* 0x000ee20000002500 */
[----:B------:R-:W4:Y:S05]  /*0050*/  LDCU.64 UR10, c[0x0][0x358] ;  /* 0x00006b00ff0a77ac */ /* 0x000f2a0008000a00 */
[----:B------:R-:W5:Y:S08]  /*0060*/  LDC R32, c[0x0][0x3b8] ;  /* 0x0000ee00ff207b82 */ /* 0x000f700000000800 */
[----:B------:R-:W0:Y:S01]  /*0070*/  LDC.64 R28, c[0x0][0x380] ;  /* 0x0000e000ff1c7b82 */ /* 0x000e220000000a00 */
[----:B--2---:R-:W-:-:S04]  /*0080*/  UIMAD UR4, UR7, UR4, URZ ;  /* 0x00000004070472a4 */ /* 0x004fc8000f8e02ff */
[----:B------:R-:W-:Y:S01]  /*0090*/  USHF.L.U32 UR6, UR4, 0x1, URZ ;  /* 0x0000000104067899 */ /* 0x000fe200080006ff */
[----:B-1----:R-:W-:Y:S02]  /*00a0*/  LOP3.LUT R16, R0, 0x1f, RZ, 0xc0, !PT ;  /* 0x0000001f00107812 */ /* 0x002fe400078ec0ff */
[----:B------:R-:W-:-:S03]  /*00b0*/  SHF.R.U32.HI R4, RZ, 0x5, R0 ;  /* 0x00000005ff047819 */ /* 0x000fc60000011600 */
[----:B---3--:R-:W-:Y:S01]  /*00c0*/  IMAD R2, R3, 0x20, R16 ;  /* 0x0000002003027824 */ /* 0x008fe200078e0210 */
[----:B------:R-:W-:-:S03]  /*00d0*/  SGXT.U32 R4, R4, 0x3 ;  /* 0x000000030404781a */ /* 0x000fc60000000000 */
[----:B------:R-:W-:Y:S01]  /*00e0*/  IMAD R3, R2, UR5, RZ ;  /* 0x0000000502037c24 */ /* 0x000fe2000f8e02ff */
[----:B------:R-:W-:Y:S01]  /*00f0*/  UIMAD.WIDE UR4, UR4, 0x2, URZ ;  /* 0x00000002040478a5 */ /* 0x000fe2000f8e02ff */
[----:B-----5:R-:W-:Y:S02]  /*0100*/  IMAD R7, R4, R32, RZ ;  /* 0x0000002004077224 */ /* 0x020fe400078e02ff */
[C---:B------:R-:W-:Y:S02]  /*0110*/  IMAD.SHL.U32 R5, R3.reuse, 0x2, RZ ;  /* 0x0000000203057824 */ /* 0x040fe400078e00ff */
[----:B------:R-:W-:-:S03]  /*0120*/  IMAD.HI R4, R3, 0x2, RZ ;  /* 0x0000000203047827 */ /* 0x000fc600078e02ff */
[----:B0-----:R-:W-:Y:S01]  /*0130*/  IADD3 R28, P0, P1, R5, UR6, R28 ;  /* 0x00000006051c7c10 */ /* 0x001fe2000f91e01c */
[----:B------:R-:W-:-:S03]  /*0140*/  IMAD R3, R32, 0x8, R7 ;  /* 0x0000000820037824 */ /* 0x000fc600078e0207 */
[----:B------:R-:W-:Y:S01]  /*0150*/  IADD3.X R30, PT, PT, R4, UR5, R29, P0, P1 ;  /* 0x00000005041e7c10 */ /* 0x000fe200087e241d */
[C---:B------:R-:W-:Y:S01]  /*0160*/  IMAD R9, R32.reuse, 0x8, R3 ;  /* 0x0000000820097824 */ /* 0x040fe200078e0203 */
[-C--:B------:R-:W-:Y:S02]  /*0170*/  LEA R4, P0, R7, R28.reuse, 0x1 ;  /* 0x0000001c07047211 */ /* 0x080fe400078008ff */
[----:B------:R-:W-:Y:S02]  /*0180*/  LEA R6, P1, R3, R28, 0x1 ;  /* 0x0000001c03067211 */ /* 0x000fe400078208ff */
[----:B------:R-:W-:Y:S02]  /*0190*/  LEA.HI.X.SX32 R5, R7, R30, 0x1, P0 ;  /* 0x0000001e07057211 */ /* 0x000fe400000f0eff */
[C---:B------:R-:W-:Y:S02]  /*01a0*/  LEA R11, R32.reuse, R9, 0x3 ;  /* 0x00000009200b7211 */ /* 0x040fe400078e18ff */
[----:B------:R-:W-:Y:S01]  /*01b0*/  LEA R8, P0, R9, R28, 0x1 ;  /* 0x0000001c09087211 */ /* 0x000fe200078008ff */
[----:B----4-:R0:W2:Y:S01]  /*01c0*/  LDG.E.U16 R18, desc[UR10][R4.64] ;  /* 0x0000000a04127981 */ /* 0x0100a2000c1e1500 */
[-C--:B------:R-:W-:Y:S01]  /*01d0*/  LEA.HI.X.SX32 R7, R3, R30.reuse, 0x1, P1 ;  /* 0x0000001e03077211 */ /* 0x080fe200008f0eff */
[----:B------:R-:W-:Y:S01]  /*01e0*/  IMAD R3, R32, 0x8, R11 ;  /* 0x0000000820037824 */ /* 0x000fe200078e020b */
[----:B------:R-:W-:-:S02]  /*01f0*/  LEA.HI.X.SX32 R9, R9, R30, 0x1, P0 ;  /* 0x0000001e09097211 */ /* 0x000fc400000f0eff */
[C---:B------:R-:W-:Y:S01]  /*0200*/  LEA R10, P0, R11.reuse, R28, 0x1 ;  /* 0x0000001c0b0a7211 */ /* 0x040fe200078008ff */
[C---:B------:R-:W-:Y:S01]  /*0210*/  IMAD R15, R32.reuse, 0x8, R3 ;  /* 0x00000008200f7824 */ /* 0x040fe200078e0203 */
[----:B------:R1:W3:Y:S02]  /*0220*/  LDG.E.U16 R19, desc[UR10][R6.64] ;  /* 0x0000000a06137981 */ /* 0x0002e4000c1e1500 */
[----:B------:R-:W-:Y:S02]  /*0230*/  LEA.HI.X.SX32 R11, R11, R30, 0x1, P0 ;  /* 0x0000001e0b0b7211 */ /* 0x000fe400000f0eff */
[C---:B------:R-:W-:Y:S01]  /*0240*/  LEA R12, P0, R3.reuse, R28, 0x1 ;  /* 0x0000001c030c7211 */ /* 0x040fe200078008ff */
[----:B------:R4:W5:Y:S03]  /*0250*/  LDG.E.U16 R20, desc[UR10][R8.64] ;  /* 0x0000000a08147981 */ /* 0x000966000c1e1500 */
[----:B------:R-:W-:Y:S01]  /*0260*/  LEA.HI.X.SX32 R13, R3, R30, 0x1, P0 ;  /* 0x0000001e030d7211 */ /* 0x000fe200000f0eff */
[C---:B------:R-:W-:Y:S01]  /*0270*/  IMAD R3, R32.reuse, 0x8, R15 ;  /* 0x0000000820037824 */ /* 0x040fe200078e020f */
[-C--:B0-----:R-:W-:Y:S01]  /*0280*/  LEA R4, P0, R15, R28.reuse, 0x1 ;  /* 0x0000001c0f047211 */ /* 0x081fe200078008ff */
[----:B------:R0:W5:Y:S02]  /*0290*/  LDG.E.U16 R21, desc[UR10][R10.64] ;  /* 0x0000000a0a157981 */ /* 0x000164000c1e1500 */
[----:B------:R-:W-:Y:S01]  /*02a0*/  IMAD R17, R32, 0x8, R3 ;  /* 0x0000000820117824 */ /* 0x000fe200078e0203 */
[----:B------:R-:W-:Y:S01]  /*02b0*/  LEA R14, P1, R3, R28, 0x1 ;  /* 0x0000001c030e7211 */ /* 0x000fe200078208ff */
[----:B------:R0:W5:Y:S01]  /*02c0*/  LDG.E.U16 R22, desc[UR10][R12.64] ;  /* 0x0000000a0c167981 */ /* 0x000162000c1e1500 */
[----:B------:R-:W-:-:S02]  /*02d0*/  LEA.HI.X.SX32 R5, R15, R30, 0x1, P0 ;  /* 0x0000001e0f057211 */ /* 0x000fc400000f0eff */
[----:B------:R-:W-:Y:S02]  /*02e0*/  LEA.HI.X.SX32 R15, R3, R30, 0x1, P1 ;  /* 0x0000001e030f7211 */ /* 0x000fe400008f0eff */
[C---:B-1----:R-:W-:Y:S01]  /*02f0*/  LEA R6, P0, R17.reuse, R28, 0x1 ;  /* 0x0000001c11067211 */ /* 0x042fe200078008ff */
[----:B------:R1:W5:Y:S01]  /*0300*/  LDG.E.U16 R23, desc[UR10][R4.64] ;  /* 0x0000000a04177981 */ /* 0x000362000c1e1500 */
[C---:B------:R-:W-:Y:S02]  /*0310*/  LEA R3, R32.reuse, R17, 0x3 ;  /* 0x0000001120037211 */ /* 0x040fe400078e18ff */
[----:B------:R-:W-:Y:S01]  /*0320*/  LEA.HI.X.SX32 R7, R17, R30, 0x1, P0 ;  /* 0x0000001e11077211 */ /* 0x000fe200000f0eff */
[----:B------:R1:W5:Y:S01]  /*0330*/  LDG.E.U16 R24, desc[UR10][R14.64] ;  /* 0x0000000a0e187981 */ /* 0x000362000c1e1500 */
[C---:B----4-:R-:W-:Y:S01]  /*0340*/  LEA R8, P0, R3.reuse, R28, 0x1 ;  /* 0x0000001c03087211 */ /* 0x050fe200078008ff */
[C---:B0-----:R-:W-:Y:S02]  /*0350*/  IMAD R11, R32.reuse, 0x8, R3 ;  /* 0x00000008200b7824 */ /* 0x041fe400078e0203 */
[----:B------:R0:W4:Y:S01]  /*0360*/  LDG.E.U16 R25, desc[UR10][R6.64] ;  /* 0x0000000a06197981 */ /* 0x000122000c1e1500 */
[----:B------:R-:W-:Y:S01]  /*0370*/  LEA.HI.X.SX32 R9, R3, R30, 0x1, P0 ;  /* 0x0000001e03097211 */ /* 0x000fe200000f0eff */
[----:B------:R-:W-:Y:S01]  /*0380*/  IMAD R3, R32, 0x8, R11 ;  /* 0x0000000820037824 */ /* 0x000fe200078e020b */
[----:B------:R-:W-:-:S03]  /*0390*/  LEA R10, P0, R11, R28, 0x1 ;  /* 0x0000001c0b0a7211 */ /* 0x000fc600078008ff */
[C---:B------:R-:W-:Y:S01]  /*03a0*/  IMAD R17, R32.reuse, 0x8, R3 ;  /* 0x0000000820117824 */ /* 0x040fe200078e0203 */
[C---:B------:R-:W-:Y:S01]  /*03b0*/  LEA R12, P1, R3.reuse, R28, 0x1 ;  /* 0x0000001c030c7211 */ /* 0x040fe200078208ff */
[----:B------:R0:W4:Y:S03]  /*03c0*/  LDG.E.U16 R26, desc[UR10][R8.64] ;  /* 0x0000000a081a7981 */ /* 0x000126000c1e1500 */
[-C--:B------:R-:W-:Y:S01]  /*03d0*/  LEA.HI.X.SX32 R13, R3, R30.reuse, 0x1, P1 ;  /* 0x0000001e030d7211 */ /* 0x080fe200008f0eff */
[C---:B------:R-:W-:Y:S01]  /*03e0*/  IMAD R3, R32.reuse, 0x8, R17 ;  /* 0x0000000820037824 */ /* 0x040fe200078e0211 */
[----:B------:R-:W-:Y:S02]  /*03f0*/  LEA.HI.X.SX32 R11, R11, R30, 0x1, P0 ;  /* 0x0000001e0b0b7211 */ /* 0x000fe400000f0eff */
[----:B-1----:R-:W-:Y:S01]  /*0400*/  LEA R4, P0, R17, R28, 0x1 ;  /* 0x0000001c11047211 */ /* 0x002fe200078008ff */
[----:B------:R-:W4:Y:S01]  /*0410*/  LDG.E.U16 R12, desc[UR10][R12.64] ;  /* 0x0000000a0c0c7981 */ /* 0x000f22000c1e1500 */
[----:B------:R-:W-:-:S02]  /*0420*/  LEA R15, R32, R3, 0x3 ;  /* 0x00000003200f7211 */ /* 0x000fc400078e18ff */
[----:B------:R-:W-:Y:S01]  /*0430*/  LEA.HI.X.SX32 R5, R17, R30, 0x1, P0 ;  /* 0x0000001e11057211 */ /* 0x000fe200000f0eff */
[----:B------:R1:W4:Y:S01]  /*0440*/  LDG.E.U16 R27, desc[UR10][R10.64] ;  /* 0x0000000a0a1b7981 */ /* 0x000322000c1e1500 */
[----:B0-----:R-:W-:Y:S01]  /*0450*/  LEA R6, P0, R3, R28, 0x1 ;  /* 0x0000001c03067211 */ /* 0x001fe200078008ff */
[----:B------:R-:W-:-:S03]  /*0460*/  IMAD R17, R32, 0x8, R15 ;  /* 0x0000000820117824 */ /* 0x000fc600078e020f */
[----:B------:R-:W-:Y:S01]  /*0470*/  LEA.HI.X.SX32 R7, R3, R30, 0x1, P0 ;  /* 0x0000001e03077211 */ /* 0x000fe200000f0eff */
[----:B------:R-:W-:Y:S01]  /*0480*/  IMAD R3, R32, 0x8, R17 ;  /* 0x0000000820037824 */ /* 0x000fe200078e0211 */
[-C--:B------:R-:W-:Y:S01]  /*0490*/  LEA R8, P0, R15, R28.reuse, 0x1 ;  /* 0x0000001c0f087211 */ /* 0x080fe200078008ff */
[----:B------:R0:W4:Y:S01]  /*04a0*/  LDG.E.U16 R5, desc[UR10][R4.64] ;  /* 0x0000000a04057981 */ /* 0x000122000c1e1500 */
[----:B------:R-:W-:Y:S02]  /*04b0*/  LEA R14, P1, R17, R28, 0x1 ;  /* 0x0000001c110e7211 */ /* 0x000fe400078208ff */
[----:B------:R-:W-:Y:S01]  /*04c0*/  LEA.HI.X.SX32 R9, R15, R30, 0x1, P0 ;  /* 0x0000001e0f097211 */ /* 0x000fe200000f0eff */
[----:B------:R0:W4:Y:S01]  /*04d0*/  LDG.E.U16 R6, desc[UR10][R6.64] ;  /* 0x0000000a06067981 */ /* 0x000122000c1e1500 */
[----:B-1----:R-:W-:Y:S02]  /*04e0*/  LEA R10, P0, R3, R28, 0x1 ;  /* 0x0000001c030a7211 */ /* 0x002fe400078008ff */
[-C--:B------:R-:W-:Y:S01]  /*04f0*/  LEA.HI.X.SX32 R15, R17, R30.reuse, 0x1, P1 ;  /* 0x0000001e110f7211 */ /* 0x080fe200008f0eff */
[----:B------:R1:W4:Y:S01]  /*0500*/  LDG.E.U16 R8, desc[UR10][R8.64] ;  /* 0x0000000a08087981 */ /* 0x000322000c1e1500 */
[----:B------:R-:W-:-:S03]  /*0510*/  LEA.HI.X.SX32 R11, R3, R30, 0x1, P0 ;  /* 0x0000001e030b7211 */ /* 0x000fc600000f0eff */
[----:B------:R-:W4:Y:S04]  /*0520*/  LDG.E.U16 R14, desc[UR10][R14.64] ;  /* 0x0000000a0e0e7981 */ /* 0x000f28000c1e1500 */
[----:B------:R-:W4:Y:S01]  /*0530*/  LDG.E.U16 R10, desc[UR10][R10.64] ;  /* 0x0000000a0a0a7981 */ /* 0x000f22000c1e1500 */
[----:B------:R-:W1:Y:S01]  /*0540*/  S2UR UR6, SR_CgaCtaId ;  /* 0x00000000000679c3 */ /* 0x000e620000008800 */
[----:B------:R-:W-:Y:S01]  /*0550*/  UMOV UR4, 0x400 ;  /* 0x0000040000047882 */ /* 0x000fe20000000000 */
[C---:B0-----:R-:W-:Y:S01]  /*0560*/  LOP3.LUT R4, R0.reuse, 0xc0, RZ, 0xc0, !PT ;  /* 0x000000c000047812 */ /* 0x041fe200078ec0ff */
[C---:B------:R-:W-:Y:S01]  /*0570*/  IMAD.SHL.U32 R17, R0.reuse, 0x2, RZ ;  /* 0x0000000200117824 */ /* 0x040fe200078e00ff */
[----:B------:R-:W-:Y:S02]  /*0580*/  LOP3.LUT R7, R0, 0xc0, RZ, 0xc0, !PT ;  /* 0x000000c000077812 */ /* 0x000fe400078ec0ff */
[----:B------:R-:W-:-:S02]  /*0590*/  SHF.R.U32.HI R4, RZ, 0x2, R4 ;  /* 0x00000002ff047819 */ /* 0x000fc40000011604 */
[----:B-1----:R-:W-:Y:S01]  /*05a0*/  SHF.R.U32.HI R9, RZ, 0x1, R7 ;  /* 0x00000001ff097819 */ /* 0x002fe20000011607 */
[----:B------:R-:W-:Y:S01]  /*05b0*/  ULEA UR6, UR6, UR4, 0x18 ;  /* 0x0000000406067291 */ /* 0x000fe2000f8ec0ff */
[----:B------:R-:W0:Y:S01]  /*05c0*/  LDCU UR4, c[0x0][0x3f0] ;  /* 0x00007e00ff0477ac */ /* 0x000e220008000800 */
[----:B------:R-:W-:Y:S02]  /*05d0*/  LOP3.LUT R7, R4, 0x1fe, R17, 0x78, !PT ;  /* 0x000001fe04077812 */ /* 0x000fe400078e7811 */
[C---:B------:R-:W-:Y:S02]  /*05e0*/  LOP3.LUT R28, R0.reuse, 0x3f, RZ, 0xc0, !PT ;  /* 0x0000003f001c7812 */ /* 0x040fe400078ec0ff */
[----:B------:R-:W-:-:S05]  /*05f0*/  LOP3.LUT R3, R0, 0x18, RZ, 0xc0, !PT ;  /* 0x0000001800037812 */ /* 0x000fca00078ec0ff */
[----:B------:R-:W-:Y:S01]  /*0600*/  IMAD R13, R3, 0x40, R28 ;  /* 0x00000040030d7824 */ /* 0x000fe200078e021c */
[----:B0-----:R-:W-:-:S04]  /*0610*/  UISETP.GE.AND UP0, UPT, UR4, 0x1, UPT ;  /* 0x000000010400788c */ /* 0x001fc8000bf06270 */
[----:B------:R-:W-:Y:S01]  /*0620*/  SHF.L.U32 R4, R13, 0x2, RZ ;  /* 0x000000020d047819 */ /* 0x000fe200000006ff */
[----:B------:R-:W-:Y:S01]  /*0630*/  IMAD.MOV.U32 R161, RZ, RZ, -0x800000 ;  /* 0xff800000ffa17424 */ /* 0x000fe200078e00ff */
[----:B------:R-:W-:Y:S01]  /*0640*/  MOV R214, 0x3f800000 ;  /* 0x3f80000000d67802 */ /* 0x000fe20000000f00 */
[----:B------:R-:W-:Y:S01]  /*0650*/  IMAD.MOV.U32 R160, RZ, RZ, -0x800000 ;  /* 0xff800000ffa07424 */ /* 0x000fe200078e00ff */
[----:B------:R-:W-:Y:S01]  /*0660*/  LOP3.LUT R4, R4, R9, RZ, 0x3c, !PT ;  /* 0x0000000904047212 */ /* 0x000fe200078e3cff */
[----:B------:R-:W-:Y:S01]  /*0670*/  IMAD.MOV.U32 R164, RZ, RZ, -0x800000 ;  /* 0xff800000ffa47424 */ /* 0x000fe200078e00ff */
[----:B------:R-:W-:Y:S01]  /*0680*/  CS2R R96, SRZ ;  /* 0x0000000000607805 */ /* 0x000fe2000001ff00 */
[----:B------:R-:W-:Y:S01]  /*0690*/  IMAD.MOV.U32 R165, RZ, RZ, -0x800000 ;  /* 0xff800000ffa57424 */ /* 0x000fe200078e00ff */
[----:B------:R-:W-:Y:S01]  /*06a0*/  CS2R R98, SRZ ;  /* 0x0000000000627805 */ /* 0x000fe2000001ff00 */
[----:B------:R-:W-:Y:S01]  /*06b0*/  IMAD.MOV.U32 R215, RZ, RZ, 0x3f800000 ;  /* 0x3f800000ffd77424 */ /* 0x000fe200078e00ff */
[----:B------:R-:W-:Y:S01]  /*06c0*/  CS2R R100, SRZ ;  /* 0x0000000000647805 */ /* 0x000fe2000001ff00 */
[----:B------:R-:W-:Y:S01]  /*06d0*/  IMAD.MOV.U32 R212, RZ, RZ, 0x3f800000 ;  /* 0x3f800000ffd47424 */ /* 0x000fe200078e00ff */
[----:B------:R-:W-:Y:S01]  /*06e0*/  CS2R R102, SRZ ;  /* 0x0000000000667805 */ /* 0x000fe2000001ff00 */
[----:B------:R-:W-:Y:S01]  /*06f0*/  IMAD.MOV.U32 R213, RZ, RZ, 0x3f800000 ;  /* 0x3f800000ffd57424 */ /* 0x000fe200078e00ff */
[----:B------:R-:W-:-:S02]  /*0700*/  CS2R R124, SRZ ;  /* 0x00000000007c7805 */ /* 0x000fc4000001ff00 */
[----:B------:R-:W-:Y:S02]  /*0710*/  CS2R R126, SRZ ;  /* 0x00000000007e7805 */ /* 0x000fe4000001ff00 */
[----:B------:R-:W-:Y:S02]  /*0720*/  CS2R R116, SRZ ;  /* 0x0000000000747805 */ /* 0x000fe4000001ff00 */
[----:B------:R-:W-:Y:S02]  /*0730*/  CS2R R118, SRZ ;  /* 0x0000000000767805 */ /* 0x000fe4000001ff00 */
[C---:B------:R-:W-:Y:S01]  /*0740*/  LOP3.LUT R13, R0.reuse, 0x3f, RZ, 0xc0, !PT ;  /* 0x0000003f000d7812 */ /* 0x040fe200078ec0ff */
[----:B--2---:R-:W-:Y:S04]  /*0750*/  STS.U16 [R7+UR6+0x4000], R18 ;  /* 0x0040001207007988 */ /* 0x004fe80008000406 */
[----:B---3--:R-:W-:Y:S04]  /*0760*/  STS.U16 [R7+UR6+0x4200], R19 ;  /* 0x0042001307007988 */ /* 0x008fe80008000406 */
[----:B-----5:R-:W-:Y:S04]  /*0770*/  STS.U16 [R7+UR6+0x4400], R20 ;  /* 0x0044001407007988 */ /* 0x020fe80008000406 */
[----:B------:R-:W-:Y:S04]  /*0780*/  STS.U16 [R7+UR6+0x4600], R21 ;  /* 0x0046001507007988 */ /* 0x000fe80008000406 */
[----:B------:R-:W-:Y:S04]  /*0790*/  STS.U16 [R7+UR6+0x4800], R22 ;  /* 0x0048001607007988 */ /* 0x000fe80008000406 */
[----:B------:R-:W-:Y:S04]  /*07a0*/  STS.U16 [R7+UR6+0x4a00], R23 ;  /* 0x004a001707007988 */ /* 0x000fe80008000406 */
[----:B------:R-:W-:Y:S04]  /*07b0*/  STS.U16 [R7+UR6+0x4c00], R24 ;  /* 0x004c001807007988 */ /* 0x000fe80008000406 */
[----:B----4-:R-:W-:Y:S04]  /*07c0*/  STS.U16 [R7+UR6+0x4e00], R25 ;  /* 0x004e001907007988 */ /* 0x010fe80008000406 */
[----:B------:R-:W-:Y:S04]  /*07d0*/  STS.U16 [R7+UR6+0x5000], R26 ;  /* 0x0050001a07007988 */ /* 0x000fe80008000406 */
[----:B------:R-:W-:Y:S04]  /*07e0*/  STS.U16 [R7+UR6+0x5400], R12 ;  /* 0x0054000c07007988 */ /* 0x000fe80008000406 */
[----:B------:R-:W-:Y:S04]  /*07f0*/  STS.U16 [R7+UR6+0x5200], R27 ;  /* 0x0052001b07007988 */ /* 0x000fe80008000406 */
[----:B------:R0:W-:Y:S04]  /*0800*/  STS.U16 [R7+UR6+0x5600], R5 ;  /* 0x0056000507007988 */ /* 0x0001e80008000406 */
[----:B------:R1:W-:Y:S01]  /*0810*/  STS.U16 [R7+UR6+0x5800], R6 ;  /* 0x0058000607007988 */ /* 0x0003e20008000406 */
[----:B0-----:R-:W-:-:S03]  /*0820*/  IMAD.SHL.U32 R5, R0, 0x20, RZ ;  /* 0x0000002000057824 */ /* 0x001fc600078e00ff */
[----:B------:R0:W-:Y:S01]  /*0830*/  STS.U16 [R7+UR6+0x5a00], R8 ;  /* 0x005a000807007988 */ /* 0x0001e20008000406 */
[----:B-1----:R-:W-:-:S03]  /*0840*/  LOP3.LUT R6, R0, 0xff, RZ, 0xc0, !PT ;  /* 0x000000ff00067812 */ /* 0x002fc600078ec0ff */
[----:B------:R-:W-:Y:S04]  /*0850*/  STS.U16 [R7+UR6+0x5c00], R14 ;  /* 0x005c000e07007988 */ /* 0x000fe80008000406 */
[----:B------:R1:W-:Y:S01]  /*0860*/  STS.U16 [R7+UR6+0x5e00], R10 ;  /* 0x005e000a07007988 */ /* 0x0003e20008000406 */
[----:B0-----:R-:W-:Y:S02]  /*0870*/  LOP3.LUT R8, R5, 0x60, RZ, 0xc0, !PT ;  /* 0x0000006005087812 */ /* 0x001fe400078ec0ff */
[----:B------:R-:W-:Y:S02]  /*0880*/  ISETP.GE.U32.AND P0, PT, R6, 0x20, PT ;  /* 0x000000200600780c */ /* 0x000fe40003f06070 */
[----:B-1----:R-:W-:-:S04]  /*0890*/  LOP3.LUT R7, R0, 0xe0, RZ, 0xc0, !PT ;  /* 0x000000e000077812 */ /* 0x002fc800078ec0ff */
[----:B------:R-:W-:Y:S01]  /*08a0*/  LEA R8, R7, R8, 0x3 ;  /* 0x0000000807087211 */ /* 0x000fe200078e18ff */
[----:B------:R-:W-:Y:S06]  /*08b0*/  BRA.U !UP0, `(.L_x_0) ;  /* 0x0000002d08387547 */ /* 0x000fec000b800000 */
[----:B------:R-:W0:Y:S01]  /*08c0*/  LDC.64 R72, c[0x0][0x3c0] ;  /* 0x0000f000ff487b82 */ /* 0x000e220000000a00 */
[----:B------:R-:W-:Y:S01]  /*08d0*/  SHF.R.U32.HI R10, RZ, 0x7, R0 ;  /* 0x00000007ff0a7819 */ /* 0x000fe20000011600 */
[----:B------:R-:W1:Y:S01]  /*08e0*/  LDCU UR8, c[0x0][0x3c8] ;  /* 0x00007900ff0877ac */ /* 0x000e620008000800 */
[C---:B------:R-:W-:Y:S01]  /*08f0*/  LOP3.LUT R12, R0.reuse, 0x7, RZ, 0xc0, !PT ;  /* 0x00000007000c7812 */ /* 0x040fe200078ec0ff */
[----:B------:R-:W-:Y:S01]  /*0900*/  IMAD.SHL.U32 R11, R0, 0x80, RZ ;  /* 0x00000080000b7824 */ /* 0x000fe200078e00ff */
[----:B------:R-:W-:Y:S01]  /*0910*/  SGXT.U32 R10, R10, 0x1 ;  /* 0x000000010a0a781a */ /* 0x000fe20000000000 */
[----:B------:R-:W2:Y:S01]  /*0920*/  LDCU.64 UR4, c[0x0][0x3d0] ;  /* 0x00007a00ff0477ac */ /* 0x000ea20008000a00 */
[----:B------:R-:W-:Y:S01]  /*0930*/  SHF.R.U32.HI R5, RZ, 0x1, R7 ;  /* 0x00000001ff057819 */ /* 0x000fe20000011607 */
[----:B------:R-:W-:Y:S01]  /*0940*/  IMAD.SHL.U32 R14, R12, 0x10, RZ ;  /* 0x000000100c0e7824 */ /* 0x000fe200078e00ff */
[----:B------:R-:W-:Y:S01]  /*0950*/  LEA R16, R16, UR6, 0x7 ;  /* 0x0000000610107c11 */ /* 0x000fe2000f8e38ff */
[----:B------:R-:W3:Y:S01]  /*0960*/  LDC R78, c[0x0][0x3d8] ;  /* 0x0000f600ff4e7b82 */ /* 0x000ee20000000800 */
[----:B------:R-:W-:Y:S01]  /*0970*/  LEA R66, R12, R7, 0x2 ;  /* 0x000000070c427211 */ /* 0x000fe200078e10ff */
[----:B------:R-:W4:Y:S01]  /*0980*/  LDCU.64 UR12, c[0x0][0x388] ;  /* 0x00007100ff0c77ac */ /* 0x000f220008000a00 */
[C---:B------:R-:W-:Y:S01]  /*0990*/  LOP3.LUT R5, R14.reuse, R5, RZ, 0x3c, !PT ;  /* 0x000000050e057212 */ /* 0x040fe200078e3cff */
[----:B------:R-:W-:Y:S01]  /*09a0*/  IMAD.MOV.U32 R134, RZ, RZ, -0x800000 ;  /* 0xff800000ff867424 */ /* 0x000fe200078e00ff */
[----:B------:R-:W-:Y:S01]  /*09b0*/  LOP3.LUT R15, R14, 0x30, R17, 0x78, !PT ;  /* 0x000000300e0f7812 */ /* 0x000fe200078e7811 */
[----:B------:R-:W-:Y:S01]  /*09c0*/  IMAD.MOV.U32 R133, RZ, RZ, -0x800000 ;  /* 0xff800000ff857424 */ /* 0x000fe200078e00ff */
[----:B------:R-:W-:Y:S01]  /*09d0*/  IADD3 R9, PT, PT, R5, R16, RZ ;  /* 0x0000001005097210 */ /* 0x000fe20007ffe0ff */
[----:B------:R-:W-:Y:S01]  /*09e0*/  IMAD.SHL.U32 R5, R0, 0x8, RZ ;  /* 0x0000000800057824 */ /* 0x000fe200078e00ff */
[----:B------:R-:W5:Y:S01]  /*09f0*/  LDC.64 R82, c[0x0][0x390] ;  /* 0x0000e400ff527b82 */ /* 0x000f620000000a00 */
[----:B------:R-:W-:Y:S01]  /*0a00*/  IMAD R16, R7, 0x40, R14 ;  /* 0x0000004007107824 */ /* 0x000fe200078e020e */
[----:B------:R-:W-:Y:S01]  /*0a10*/  MOV R214, 0x3f800000 ;  /* 0x3f80000000d67802 */ /* 0x000fe20000000f00 */
[----:B------:R-:W-:Y:S01]  /*0a20*/  IMAD.MOV.U32 R132, RZ, RZ, -0x800000 ;  /* 0xff800000ff847424 */ /* 0x000fe200078e00ff */
[----:B------:R-:W-:Y:S01]  /*0a30*/  LOP3.LUT R5, R5, 0x30, RZ, 0xc0, !PT ;  /* 0x0000003005057812 */ /* 0x000fe200078ec0ff */
[----:B0-----:R-:W-:Y:S01]  /*0a40*/  IMAD R18, R10, R73, RZ ;  /* 0x000000490a127224 */ /* 0x001fe200078e02ff */
[----:B--2---:R-:W-:Y:S01]  /*0a50*/  UIMAD UR4, UR7, UR4, URZ ;  /* 0x00000004070472a4 */ /* 0x004fe2000f8e02ff */
[----:B------:R-:W-:Y:S01]  /*0a60*/  IMAD R19, R13, UR5, RZ ;  /* 0x000000050d137c24 */ /* 0x000fe2000f8e02ff */
[----:B------:R-:W-:Y:S01]  /*0a70*/  CS2R R96, SRZ ;  /* 0x0000000000607805 */ /* 0x000fe2000001ff00 */
[C---:B------:R-:W-:Y:S01]  /*0a80*/  IMAD R20, R73.reuse, 0x2, R18 ;  /* 0x0000000249147824 */ /* 0x040fe200078e0212 */
[----:B------:R-:W-:Y:S01]  /*0a90*/  USHF.L.U32 UR5, UR4, 0x1, URZ ;  /* 0x0000000104057899 */ /* 0x000fe200080006ff */
[----:B------:R-:W-:Y:S01]  /*0aa0*/  IMAD R10, R12, 0x40, R5 ;  /* 0x000000400c0a7824 */ /* 0x000fe200078e0205 */
[----:B------:R-:W-:Y:S01]  /*0ab0*/  LOP3.LUT R5, R14, 0x780, R11, 0xf8, !PT ;  /* 0x000007800e057812 */ /* 0x000fe200078ef80b */
[C---:B------:R-:W-:Y:S01]  /*0ac0*/  IMAD R22, R73.reuse, 0x2, R20 ;  /* 0x0000000249167824 */ /* 0x040fe200078e0214 */
[----:B------:R-:W-:Y:S01]  /*0ad0*/  LOP3.LUT R11, R0, 0x10, RZ, 0xc0, !PT ;  /* 0x00000010000b7812 */ /* 0x000fe200078ec0ff */
[----:B------:R-:W-:Y:S01]  /*0ae0*/  IMAD R13, R72, UR7, RZ ;  /* 0x00000007480d7c24 */ /* 0x000fe2000f8e02ff */
[--C-:B------:R-:W-:Y:S01]  /*0af0*/  LOP3.LUT R14, R10, 0x10, R17.reuse, 0x78, !PT ;  /* 0x000000100a0e7812 */ /* 0x100fe200078e7811 */
[C---:B------:R-:W-:Y:S01]  /*0b00*/  IMAD R24, R73.reuse, 0x2, R22 ;  /* 0x0000000249187824 */ /* 0x040fe200078e0216 */
[----:B------:R-:W-:Y:S01]  /*0b10*/  LOP3.LUT R17, R16, 0x30, R17, 0x78, !PT ;  /* 0x0000003010117812 */ /* 0x000fe200078e7811 */
[----:B------:R-:W-:Y:S01]  /*0b20*/  IMAD.U32 R10, R66, 0x20, R15 ;  /* 0x00000020420a7824 */ /* 0x000fe200078e000f */
[----:B------:R-:W-:Y:S01]  /*0b30*/  SHF.R.U32.HI R16, RZ, 0x6, R0 ;  /* 0x00000006ff107819 */ /* 0x000fe20000011600 */
[----:B------:R-:W-:Y:S01]  /*0b40*/  IMAD R26, R73, 0x2, R24 ;  /* 0x00000002491a7824 */ /* 0x000fe200078e0218 */
[----:B------:R-:W-:Y:S01]  /*0b50*/  LOP3.LUT R5, R5, 0x10, R0, 0x78, !PT ;  /* 0x0000001005057812 */ /* 0x000fe200078e7800 */
[----:B------:R-:W-:Y:S01]  /*0b60*/  IMAD R11, R11, 0x20, R14 ;  /* 0x000000200b0b7824 */ /* 0x000fe200078e020e */
[----:B------:R-:W-:Y:S01]  /*0b70*/  LOP3.LUT R14, R0, 0x7f, RZ, 0xc0, !PT ;  /* 0x0000007f000e7812 */ /* 0x000fe200078ec0ff */
[----:B------:R-:W-:Y:S01]  /*0b80*/  IMAD R12, R12, 0x100, R17 ;  /* 0x000001000c0c7824 */ /* 0x000fe200078e0211 */
[C---:B------:R-:W-:Y:S01]  /*0b90*/  LEA R28, R73.reuse, R26, 0x1 ;  /* 0x0000001a491c7211 */ /* 0x040fe200078e08ff */
[----:B------:R-:W-:Y:S01]  /*0ba0*/  IMAD.MOV.U32 R215, RZ, RZ, 0x3f800000 ;  /* 0x3f800000ffd77424 */ /* 0x000fe200078e00ff */
[----:B------:R-:W-:Y:S01]  /*0bb0*/  CS2R R98, SRZ ;  /* 0x0000000000627805 */ /* 0x000fe2000001ff00 */
[----:B-1----:R-:W-:Y:S01]  /*0bc0*/  IMAD R15, R14, UR8, RZ ;  /* 0x000000080e0f7c24 */ /* 0x002fe2000f8e02ff */
[----:B------:R-:W-:Y:S01]  /*0bd0*/  SGXT.U32 R14, R16, 0x2 ;  /* 0x00000002100e781a */ /* 0x000fe20000000000 */
[----:B------:R-:W-:Y:S01]  /*0be0*/  IMAD R30, R73, 0x2, R28 ;  /* 0x00000002491e7824 */ /* 0x000fe200078e021c */
[----:B------:R-:W-:Y:S01]  /*0bf0*/  CS2R R100, SRZ ;  /* 0x0000000000647805 */ /* 0x000fe2000001ff00 */
[----:B------:R-:W-:Y:S01]  /*0c00*/  IMAD.SHL.U32 R17, R15, 0x2, RZ ;  /* 0x000000020f117824 */ /* 0x000fe200078e00ff */
[----:B------:R-:W-:Y:S01]  /*0c10*/  CS2R R102, SRZ ;  /* 0x0000000000667805 */ /* 0x000fe2000001ff00 */
[----:B------:R-:W-:Y:S01]  /*0c20*/  IMAD R32, R73, 0x2, R30 ;  /* 0x0000000249207824 */ /* 0x000fe200078e021e */
[----:B------:R-:W-:Y:S01]  /*0c30*/  CS2R R124, SRZ ;  /* 0x00000000007c7805 */ /* 0x000fe2000001ff00 */
[----:B---3--:R-:W-:Y:S01]  /*0c40*/  IMAD R21, R14, R78, RZ ;  /* 0x0000004e0e157224 */ /* 0x008fe200078e02ff */
[----:B------:R-:W-:Y:S01]  /*0c50*/  SHF.L.U32 R14, R13, 0x1, RZ ;  /* 0x000000010d0e7819 */ /* 0x000fe200000006ff */
[----:B------:R-:W-:Y:S01]  /*0c60*/  IMAD R34, R73, 0x2, R32 ;  /* 0x0000000249227824 */ /* 0x000fe200078e0220 */
[----:B------:R-:W-:Y:S01]  /*0c70*/  CS2R R126, SRZ ;  /* 0x00000000007e7805 */ /* 0x000fe2000001ff00 */
[C---:B------:R-:W-:Y:S01]  /*0c80*/  IMAD R23, R78.reuse, 0x4, R21 ;  /* 0x000000044e177824 */ /* 0x040fe200078e0215 */
[----:B----4-:R-:W-:Y:S01]  /*0c90*/  IADD3 R137, P1, P2, R17, UR12, R14 ;  /* 0x0000000c11897c10 */ /* 0x010fe2000fa3e00e */
[----:B------:R-:W-:Y:S01]  /*0ca0*/  IMAD R36, R73, 0x2, R34 ;  /* 0x0000000249247824 */ /* 0x000fe200078e0222 */
[----:B------:R-:W-:Y:S01]  /*0cb0*/  CS2R R116, SRZ ;  /* 0x0000000000747805 */ /* 0x000fe2000001ff00 */
[----:B------:R-:W-:Y:S01]  /*0cc0*/  IMAD.HI R16, R15, 0x2, RZ ;  /* 0x000000020f107827 */ /* 0x000fe200078e02ff */
[----:B------:R-:W-:-:S02]  /*0cd0*/  LEA R17, R78, R23, 0x2 ;  /* 0x000000174e117211 */ /* 0x000fc400078e10ff */
[----:B------:R-:W-:Y:S02]  /*0ce0*/  CS2R R118, SRZ ;  /* 0x0000000000767805 */ /* 0x000fe4000001ff00 */
[----:B------:R-:W-:Y:S01]  /*0cf0*/  LEA R38, R73, R36, 0x1 ;  /* 0x0000002449267211 */ /* 0x000fe200078e08ff */
[----:B------:R-:W-:Y:S01]  /*0d00*/  IMAD.HI R13, R13, 0x2, RZ ;  /* 0x000000020d0d7827 */ /* 0x000fe200078e02ff */
[-C--:B------:R-:W-:Y:S01]  /*0d10*/  LEA R210, P3, R18, R137.reuse, 0x1 ;  /* 0x0000008912d27211 */ /* 0x080fe200078608ff */
[----:B------:R-:W0:Y:S01]  /*0d20*/  LDCU UR12, c[0x0][0x3f0] ;  /* 0x00007e00ff0c77ac */ /* 0x000e220008000800 */
[-C--:B------:R-:W-:Y:S01]  /*0d30*/  LEA R208, P4, R20, R137.reuse, 0x1 ;  /* 0x0000008914d07211 */ /* 0x080fe200078808ff */
[----:B------:R-:W-:Y:S01]  /*0d40*/  IMAD R40, R73, 0x2, R38 ;  /* 0x0000000249287824 */ /* 0x000fe200078e0226 */
[----:B------:R-:W-:Y:S01]  /*0d50*/  IADD3.X R25, PT, PT, R16, UR13, R13, P1, P2 ;  /* 0x0000000d10197c10 */ /* 0x000fe20008fe440d */
[----:B------:R-:W-:Y:S01]  /*0d60*/  IMAD.SHL.U32 R15, R19, 0x2, RZ ;  /* 0x00000002130f7824 */ /* 0x000fe200078e00ff */
[----:B------:R-:W-:Y:S01]  /*0d70*/  LEA R206, P5, R22, R137, 0x1 ;  /* 0x0000008916ce7211 */ /* 0x000fe200078a08ff */
[----:B------:R-:W-:Y:S01]  /*0d80*/  IMAD R42, R73, 0x2, R40 ;  /* 0x00000002492a7824 */ /* 0x000fe200078e0228 */
[-C--:B------:R-:W-:Y:S01]  /*0d90*/  LEA.HI.X.SX32 R211, R18, R25.reuse, 0x1, P3 ;  /* 0x0000001912d37211 */ /* 0x080fe200018f0eff */
[----:B------:R-:W-:Y:S01]  /*0da0*/  IMAD.HI R16, R19, 0x2, RZ ;  /* 0x0000000213107827 */ /* 0x000fe200078e02ff */
[----:B-----5:R-:W-:Y:S01]  /*0db0*/  IADD3 R82, P1, P2, R15, UR5, R82 ;  /* 0x000000050f527c10 */ /* 0x020fe2000fa3e052 */
[----:B------:R-:W-:Y:S01]  /*0dc0*/  UIMAD.WIDE UR4, UR4, 0x2, URZ ;  /* 0x00000002040478a5 */ /* 0x000fe2000f8e02ff */
[-C--:B------:R-:W-:Y:S01]  /*0dd0*/  LEA.HI.X.SX32 R209, R20, R25.reuse, 0x1, P4 ;  /* 0x0000001914d17211 */ /* 0x080fe200020f0eff */
[C---:B------:R-:W-:Y:S01]  /*0de0*/  IMAD R44, R73.reuse, 0x2, R42 ;  /* 0x00000002492c7824 */ /* 0x040fe200078e022a */
[----:B------:R-:W-:Y:S01]  /*0df0*/  LEA.HI.X.SX32 R207, R22, R25, 0x1, P5 ;  /* 0x0000001916cf7211 */ /* 0x000fe200028f0eff */
[----:B------:R-:W-:Y:S01]  /*0e00*/  IMAD R15, R78, 0x4, R17 ;  /* 0x000000044e0f7824 */ /* 0x000fe200078e0211 */
[-C--:B------:R-:W-:Y:S01]  /*0e10*/  LEA R204, P3, R24, R137.reuse, 0x1 ;  /* 0x0000008918cc7211 */ /* 0x080fe200078608ff */
[C---:B------:R-:W-:Y:S01]  /*0e20*/  IMAD R46, R73.reuse, 0x2, R44 ;  /* 0x00000002492e7824 */ /* 0x040fe200078e022c */
[-C--:B------:R-:W-:Y:S01]  /*0e30*/  LEA R202, P4, R26, R137.reuse, 0x1 ;  /* 0x000000891aca7211 */ /* 0x080fe200078808ff */
[----:B------:R-:W-:Y:S01]  /*0e40*/  IMAD R19, R78, 0x4, R15 ;  /* 0x000000044e137824 */ /* 0x000fe200078e020f */
[----:B------:R-:W-:Y:S01]  /*0e50*/  LEA R200, P5, R28, R137, 0x1 ;  /* 0x000000891cc87211 */ /* 0x000fe200078a08ff */
[----:B------:R-:W-:Y:S01]  /*0e60*/  IMAD.MOV.U32 R212, RZ, RZ, 0x3f800000 ;  /* 0x3f800000ffd47424 */ /* 0x000fe200078e00ff */
[C---:B------:R-:W-:Y:S01]  /*0e70*/  LEA R48, R73.reuse, R46, 0x1 ;  /* 0x0000002e49307211 */ /* 0x040fe200078e08ff */
[----:B------:R-:W-:Y:S01]  /*0e80*/  IMAD R18, R78, 0x4, R19 ;  /* 0x000000044e127824 */ /* 0x000fe200078e0213 */
[-C--:B------:R-:W-:Y:S01]  /*0e90*/  LEA.HI.X.SX32 R205, R24, R25.reuse, 0x1, P3 ;  /* 0x0000001918cd7211 */ /* 0x080fe200018f0eff */
[----:B------:R-:W-:Y:S01]  /*0ea0*/  IMAD.MOV.U32 R213, RZ, RZ, 0x3f800000 ;  /* 0x3f800000ffd57424 */ /* 0x000fe200078e00ff */
[-C--:B------:R-:W-:Y:S01]  /*0eb0*/  LEA.HI.X.SX32 R203, R26, R25.reuse, 0x1, P4 ;  /* 0x000000191acb7211 */ /* 0x080fe200020f0eff */
[C---:B------:R-:W-:Y:S01]  /*0ec0*/  IMAD R50, R73.reuse, 0x2, R48 ;  /* 0x0000000249327824 */ /* 0x040fe200078e0230 */
[----:B------:R-:W-:Y:S01]  /*0ed0*/  LEA.HI.X.SX32 R201, R28, R25, 0x1, P5 ;  /* 0x000000191cc97211 */ /* 0x000fe200028f0eff */
[----:B------:R-:W1:Y:S01]  /*0ee0*/  LDCU UR9, c[0x0][0x3a8] ;  /* 0x00007500ff0977ac */ /* 0x000e620008000800 */
[-C--:B------:R-:W-:Y:S01]  /*0ef0*/  LEA R198, P3, R30, R137.reuse, 0x1 ;  /* 0x000000891ec67211 */ /* 0x080fe200078608ff */
[C---:B------:R-:W-:Y:S01]  /*0f00*/  IMAD R52, R73.reuse, 0x2, R50 ;  /* 0x0000000249347824 */ /* 0x040fe200078e0232 */
[-C--:B------:R-:W-:Y:S01]  /*0f10*/  LEA R196, P4, R32, R137.reuse, 0x1 ;  /* 0x0000008920c47211 */ /* 0x080fe200078808ff */
[----:B------:R-:W-:Y:S01]  /*0f20*/  UMOV UR4, URZ ;  /* 0x000000ff00047c82 */ /* 0x000fe20008000000 */
[----:B------:R-:W-:Y:S01]  /*0f30*/  LEA R194, P5, R34, R137, 0x1 ;  /* 0x0000008922c27211 */ /* 0x000fe200078a08ff */
[----:B------:R-:W-:Y:S01]  /*0f40*/  IMAD R54, R73, 0x2, R52 ;  /* 0x0000000249367824 */ /* 0x000fe200078e0234 */
[----:B------:R-:W-:-:S02]  /*0f50*/  LEA.HI.X.SX32 R199, R30, R25, 0x1, P3 ;  /* 0x000000191ec77211 */ /* 0x000fc400018f0eff */
[-C--:B------:R-:W-:Y:S01]  /*0f60*/  LEA.HI.X.SX32 R197, R32, R25.reuse, 0x1, P4 ;  /* 0x0000001920c57211 */ /* 0x080fe200020f0eff */
[C---:B------:R-:W-:Y:S01]  /*0f70*/  IMAD R56, R73.reuse, 0x2, R54 ;  /* 0x0000000249387824 */ /* 0x040fe200078e0236 */
[----:B------:R-:W-:Y:S02]  /*0f80*/  LEA.HI.X.SX32 R195, R34, R25, 0x1, P5 ;  /* 0x0000001922c37211 */ /* 0x000fe400028f0eff */
[----:B------:R-:W-:Y:S01]  /*0f90*/  LEA R33, R78, R18, 0x2 ;  /* 0x000000124e217211 */ /* 0x000fe200078e10ff */
[C---:B------:R-:W-:Y:S01]  /*0fa0*/  IMAD R58, R73.reuse, 0x2, R56 ;  /* 0x00000002493a7824 */ /* 0x040fe200078e0238 */
[-C--:B------:R-:W-:Y:S02]  /*0fb0*/  LEA R192, P3, R36, R137.reuse, 0x1 ;  /* 0x0000008924c07211 */ /* 0x080fe400078608ff */
[-C--:B------:R-:W-:Y:S01]  /*0fc0*/  LEA R190, P4, R38, R137.reuse, 0x1 ;  /* 0x0000008926be7211 */ /* 0x080fe200078808ff */
[C---:B------:R-:W-:Y:S01]  /*0fd0*/  IMAD R60, R73.reuse, 0x2, R58 ;  /* 0x00000002493c7824 */ /* 0x040fe200078e023a */
[-C--:B------:R-:W-:Y:S01]  /*0fe0*/  LEA R188, P5, R40, R137.reuse, 0x1 ;  /* 0x0000008928bc7211 */ /* 0x080fe200078a08ff */
[----:B------:R-:W-:Y:S01]  /*0ff0*/  IMAD R35, R78, 0x4, R33 ;  /* 0x000000044e237824 */ /* 0x000fe200078e0221 */
[----:B------:R-:W-:Y:S01]  /*1000*/  LEA R180, P6, R48, R137, 0x1 ;  /* 0x0000008930b47211 */ /* 0x000fe200078c08ff */
[----:B------:R-:W-:Y:S01]  /*1010*/  IMAD R62, R73, 0x2, R60 ;  /* 0x00000002493e7824 */ /* 0x000fe200078e023c */
[-C--:B------:R-:W-:Y:S01]  /*1020*/  LEA.HI.X.SX32 R193, R36, R25.reuse, 0x1, P3 ;  /* 0x0000001924c17211 */ /* 0x080fe200018f0eff */
[----:B------:R-:W-:Y:S01]  /*1030*/  IMAD R37, R78, 0x4, R35 ;  /* 0x000000044e257824 */ /* 0x000fe200078e0223 */
[----:B------:R-:W-:-:S02]  /*1040*/  LEA.HI.X.SX32 R191, R38, R25, 0x1, P4 ;  /* 0x0000001926bf7211 */ /* 0x000fc400020f0eff */
[C---:B------:R-:W-:Y:S01]  /*1050*/  LEA R64, R73.reuse, R62, 0x1 ;  /* 0x0000003e49407211 */ /* 0x040fe200078e08ff */
[----:B------:R-:W-:Y:S01]  /*1060*/  IMAD R39, R78, 0x4, R37 ;  /* 0x000000044e277824 */ /* 0x000fe200078e0225 */
[----:B------:R-:W-:Y:S02]  /*1070*/  LEA.HI.X.SX32 R189, R40, R25, 0x1, P5 ;  /* 0x0000001928bd7211 */ /* 0x000fe400028f0eff */
[-C--:B------:R-:W-:Y:S01]  /*1080*/  LEA R186, P3, R42, R137.reuse, 0x1 ;  /* 0x000000892aba7211 */ /* 0x080fe200078608ff */
[C---:B------:R-:W-:Y:S01]  /*1090*/  IMAD R66, R73.reuse, 0x2, R64 ;  /* 0x0000000249427824 */ /* 0x040fe200078e0240 */
[-C--:B------:R-:W-:Y:S01]  /*10a0*/  LEA R184, P4, R44, R137.reuse, 0x1 ;  /* 0x000000892cb87211 */ /* 0x080fe200078808ff */
[----:B------:R-:W-:Y:S01]  /*10b0*/  IMAD R41, R78, 0x4, R39 ;  /* 0x000000044e297824 */ /* 0x000fe200078e0227 */
[----:B------:R-:W-:Y:S02]  /*10c0*/  LEA R182, P5, R46, R137, 0x1 ;  /* 0x000000892eb67211 */ /* 0x000fe400078a08ff */
[----:B------:R-:W-:-:S02]  /*10d0*/  LEA R68, R73, R66, 0x1 ;  /* 0x0000004249447211 */ /* 0x000fc400078e08ff */
[----:B------:R-:W-:Y:S02]  /*10e0*/  LEA.HI.X.SX32 R181, R48, R25, 0x1, P6 ;  /* 0x0000001930b57211 */ /* 0x000fe400030f0eff */
[----:B------:R-:W-:Y:S01]  /*10f0*/  LEA R172, P6, R56, R137, 0x1 ;  /* 0x0000008938ac7211 */ /* 0x000fe200078c08ff */
[C---:B------:R-:W-:Y:S01]  /*1100*/  IMAD R70, R73.reuse, 0x2, R68 ;  /* 0x0000000249467824 */ /* 0x040fe200078e0244 */
[-C--:B------:R-:W-:Y:S02]  /*1110*/  LEA.HI.X.SX32 R187, R42, R25.reuse, 0x1, P3 ;  /* 0x000000192abb7211 */ /* 0x080fe400018f0eff */
[-C--:B------:R-:W-:Y:S01]  /*1120*/  LEA.HI.X.SX32 R185, R44, R25.reuse, 0x1, P4 ;  /* 0x000000192cb97211 */ /* 0x080fe200020f0eff */
[C---:B------:R-:W-:Y:S01]  /*1130*/  IMAD R72, R73.reuse, 0x2, R70 ;  /* 0x0000000249487824 */ /* 0x040fe200078e0246 */
[----:B------:R-:W-:Y:S02]  /*1140*/  LEA.HI.X.SX32 R183, R46, R25, 0x1, P5 ;  /* 0x000000192eb77211 */ /* 0x000fe400028f0eff */
[-C--:B------:R-:W-:Y:S01]  /*1150*/  LEA R178, P3, R50, R137.reuse, 0x1 ;  /* 0x0000008932b27211 */ /* 0x080fe200078608ff */
[----:B------:R-:W-:Y:S01]  /*1160*/  IMAD R74, R73, 0x2, R72 ;  /* 0x00000002494a7824 */ /* 0x000fe200078e0248 */
[----:B------:R-:W-:-:S02]  /*1170*/  LEA R176, P4, R52, R137, 0x1 ;  /* 0x0000008934b07211 */ /* 0x000fc400078808ff */
[----:B------:R-:W-:Y:S01]  /*1180*/  LEA R174, P5, R54, R137, 0x1 ;  /* 0x0000008936ae7211 */ /* 0x000fe200078a08ff */
[C---:B------:R-:W-:Y:S01]  /*1190*/  IMAD R76, R73.reuse, 0x2, R74 ;  /* 0x00000002494c7824 */ /* 0x040fe200078e024a */
[----:B------:R-:W-:Y:S02]  /*11a0*/  LEA.HI.X.SX32 R173, R56, R25, 0x1, P6 ;  /* 0x0000001938ad7211 */ /* 0x000fe400030f0eff */
[----:B------:R-:W-:Y:S01]  /*11b0*/  LEA R162, P6, R64, R137, 0x1 ;  /* 0x0000008940a27211 */ /* 0x000fe200078c08ff */
[C---:B------:R-:W-:Y:S01]  /*11c0*/  IMAD R14, R73.reuse, 0x2, R76 ;  /* 0x00000002490e7824 */ /* 0x040fe200078e024c */
[-C--:B------:R-:W-:Y:S02]  /*11d0*/  LEA.HI.X.SX32 R179, R50, R25.reuse, 0x1, P3 ;  /* 0x0000001932b37211 */ /* 0x080fe400018f0eff */
[-C--:B------:R-:W-:Y:S01]  /*11e0*/  LEA.HI.X.SX32 R177, R52, R25.reuse, 0x1, P4 ;  /* 0x0000001934b17211 */ /* 0x080fe200020f0eff */
[----:B------:R-:W-:Y:S01]  /*11f0*/  IMAD R13, R73, 0x2, R14 ;  /* 0x00000002490d7824 */ /* 0x000fe200078e020e */
[----:B------:R-:W-:-:S02]  /*1200*/  LEA.HI.X.SX32 R175, R54, R25, 0x1, P5 ;  /* 0x0000001936af7211 */ /* 0x000fc400028f0eff */
[-C--:B------:R-:W-:Y:S02]  /*1210*/  LEA R170, P3, R58, R137.reuse, 0x1 ;  /* 0x000000893aaa7211 */ /* 0x080fe400078608ff */
[-C--:B------:R-:W-:Y:S02]  /*1220*/  LEA R168, P4, R60, R137.reuse, 0x1 ;  /* 0x000000893ca87211 */ /* 0x080fe400078808ff */
[----:B------:R-:W-:Y:S02]  /*1230*/  LEA R166, P5, R62, R137, 0x1 ;  /* 0x000000893ea67211 */ /* 0x000fe400078a08ff */
[----:B------:R-:W-:Y:S02]  /*1240*/  LEA.HI.X.SX32 R163, R64, R25, 0x1, P6 ;  /* 0x0000001940a37211 */ /* 0x000fe400030f0eff */
[----:B------:R-:W-:Y:S02]  /*1250*/  LEA R148, P6, R72, R137, 0x1 ;  /* 0x0000008948947211 */ /* 0x000fe400078c08ff */
[----:B------:R-:W-:-:S02]  /*1260*/  LEA.HI.X.SX32 R171, R58, R25, 0x1, P3 ;  /* 0x000000193aab7211 */ /* 0x000fc400018f0eff */
[-C--:B------:R-:W-:Y:S02]  /*1270*/  LEA.HI.X.SX32 R169, R60, R25.reuse, 0x1, P4 ;  /* 0x000000193ca97211 */ /* 0x080fe400020f0eff */
[----:B------:R-:W-:Y:S02]  /*1280*/  LEA.HI.X.SX32 R167, R62, R25, 0x1, P5 ;  /* 0x000000193ea77211 */ /* 0x000fe400028f0eff */
[-C--:B------:R-:W-:Y:S02]  /*1290*/  LEA R158, P3, R66, R137.reuse, 0x1 ;  /* 0x00000089429e7211 */ /* 0x080fe400078608ff */
[-C--:B------:R-:W-:Y:S02]  /*12a0*/  LEA R154, P4, R68, R137.reuse, 0x1 ;  /* 0x00000089449a7211 */ /* 0x080fe400078808ff */
[----:B------:R-:W-:Y:S02]  /*12b0*/  LEA R150, P5, R70, R137, 0x1 ;  /* 0x0000008946967211 */ /* 0x000fe400078a08ff */
[----:B------:R-:W-:-:S02]  /*12c0*/  LEA.HI.X.SX32 R149, R72, R25, 0x1, P6 ;  /* 0x0000001948957211 */ /* 0x000fc400030f0eff */
[----:B------:R-:W-:Y:S02]  /*12d0*/  LEA R43, R78, R41, 0x2 ;  /* 0x000000294e2b7211 */ /* 0x000fe400078e10ff */
[----:B------:R-:W-:Y:S02]  /*12e0*/  LEA R136, P6, R13, R137, 0x1 ;  /* 0x000000890d887211 */ /* 0x000fe400078c08ff */
[-C--:B------:R-:W-:Y:S02]  /*12f0*/  LEA.HI.X.SX32 R159, R66, R25.reuse, 0x1, P3 ;  /* 0x00000019429f7211 */ /* 0x080fe400018f0eff */
[-C--:B------:R-:W-:Y:S02]  /*1300*/  LEA.HI.X.SX32 R155, R68, R25.reuse, 0x1, P4 ;  /* 0x00000019449b7211 */ /* 0x080fe400020f0eff */
[----:B------:R-:W-:Y:S02]  /*1310*/  LEA.HI.X.SX32 R151, R70, R25, 0x1, P5 ;  /* 0x0000001946977211 */ /* 0x000fe400028f0eff */
[----:B------:R-:W-:-:S02]  /*1320*/  LEA R146, P3, R74, R137, 0x1 ;  /* 0x000000894a927211 */ /* 0x000fc400078608ff */
[-C--:B------:R-:W-:Y:S02]  /*1330*/  LEA R140, P4, R76, R137.reuse, 0x1 ;  /* 0x000000894c8c7211 */ /* 0x080fe400078808ff */
[----:B------:R-:W-:Y:S02]  /*1340*/  LEA R138, P5, R14, R137, 0x1 ;  /* 0x000000890e8a7211 */ /* 0x000fe400078a08ff */
[-C--:B------:R-:W-:Y:S01]  /*1350*/  LEA.HI.X.SX32 R137, R13, R25.reuse, 0x1, P6 ;  /* 0x000000190d897211 */ /* 0x080fe200030f0eff */
[----:B------:R-:W-:Y:S01]  /*1360*/  IMAD R13, R78, 0x4, R43 ;  /* 0x000000044e0d7824 */ /* 0x000fe200078e022b */
[-C--:B------:R-:W-:Y:S02]  /*1370*/  LEA.HI.X.SX32 R139, R14, R25.reuse, 0x1, P5 ;  /* 0x000000190e8b7211 */ /* 0x080fe400028f0eff */
[----:B------:R-:W-:Y:S01]  /*1380*/  LEA.HI.X.SX32 R147, R74, R25, 0x1, P3 ;  /* 0x000000194a937211 */ /* 0x000fe200018f0eff */
[----:B------:R-:W-:Y:S01]  /*1390*/  IMAD R14, R78, 0x4, R13 ;  /* 0x000000044e0e7824 */ /* 0x000fe200078e020d */
[----:B------:R-:W-:-:S02]  /*13a0*/  IADD3.X R84, PT, PT, R16, UR5, R83, P1, P2 ;  /* 0x0000000510547c10 */ /* 0x000fc40008fe4453 */
[-C--:B------:R-:W-:Y:S01]  /*13b0*/  LEA R20, P1, R21, R82.reuse, 0x1 ;  /* 0x0000005215147211 */ /* 0x080fe200078208ff */
[C---:B------:R-:W-:Y:S01]  /*13c0*/  IMAD R16, R78.reuse, 0x4, R14 ;  /* 0x000000044e107824 */ /* 0x040fe200078e020e */
[----:B------:R-:W-:Y:S02]  /*13d0*/  LEA R26, P3, R15, R82, 0x1 ;  /* 0x000000520f1a7211 */ /* 0x000fe400078608ff */
[-C--:B------:R-:W-:Y:S02]  /*13e0*/  LEA.HI.X.SX32 R21, R21, R84.reuse, 0x1, P1 ;  /* 0x0000005415157211 */ /* 0x080fe400008f0eff */
[----:B------:R-:W-:Y:S01]  /*13f0*/  LEA.HI.X.SX32 R27, R15, R84, 0x1, P3 ;  /* 0x000000540f1b7211 */ /* 0x000fe200018f0eff */
[----:B------:R-:W-:Y:S01]  /*1400*/  IMAD R15, R78, 0x4, R16 ;  /* 0x000000044e0f7824 */ /* 0x000fe200078e0210 */
[-C--:B------:R-:W-:Y:S02]  /*1410*/  LEA R22, P2, R23, R82.reuse, 0x1 ;  /* 0x0000005217167211 */ /* 0x080fe400078408ff */
[----:B------:R-:W-:-:S02]  /*1420*/  LEA R24, P1, R17, R82, 0x1 ;  /* 0x0000005211187211 */ /* 0x000fc400078208ff */
[----:B------:R-:W-:Y:S02]  /*1430*/  LEA.HI.X.SX32 R141, R76, R25, 0x1, P4 ;  /* 0x000000194c8d7211 */ /* 0x000fe400020f0eff */
[-C--:B------:R-:W-:Y:S02]  /*1440*/  LEA.HI.X.SX32 R23, R23, R84.reuse, 0x1, P2 ;  /* 0x0000005417177211 */ /* 0x080fe400010f0eff */
[----:B------:R-:W-:Y:S02]  /*1450*/  LEA.HI.X.SX32 R25, R17, R84, 0x1, P1 ;  /* 0x0000005411197211 */ /* 0x000fe400008f0eff */
[-C--:B------:R-:W-:Y:S02]  /*1460*/  LEA R30, P2, R18, R82.reuse, 0x1 ;  /* 0x00000052121e7211 */ /* 0x080fe400078408ff */
[----:B------:R-:W-:Y:S02]  /*1470*/  LEA R17, R78, R15, 0x2 ;  /* 0x0000000f4e117211 */ /* 0x000fe400078e10ff */
[----:B------:R-:W-:-:S02]  /*1480*/  LEA R28, P1, R19, R82, 0x1 ;  /* 0x00000052131c7211 */ /* 0x000fc400078208ff */
[----:B------:R-:W-:Y:S01]  /*1490*/  LEA.HI.X.SX32 R31, R18, R84, 0x1, P2 ;  /* 0x00000054121f7211 */ /* 0x000fe200010f0eff */
[C---:B------:R-:W-:Y:S01]  /*14a0*/  IMAD R18, R78.reuse, 0x4, R17 ;  /* 0x000000044e127824 */ /* 0x040fe200078e0211 */
[----:B------:R-:W-:Y:S02]  /*14b0*/  LEA R32, P3, R33, R82, 0x1 ;  /* 0x0000005221207211 */ /* 0x000fe400078608ff */
[-C--:B------:R-:W-:Y:S01]  /*14c0*/  LEA.HI.X.SX32 R29, R19, R84.reuse, 0x1, P1 ;  /* 0x00000054131d7211 */ /* 0x080fe200008f0eff */
[C---:B------:R-:W-:Y:S01]  /*14d0*/  IMAD R19, R78.reuse, 0x4, R18 ;  /* 0x000000044e137824 */ /* 0x040fe200078e0212 */
[----:B------:R-:W-:Y:S02]  /*14e0*/  LEA.HI.X.SX32 R33, R33, R84, 0x1, P3 ;  /* 0x0000005421217211 */ /* 0x000fe400018f0eff */
[-C--:B------:R-:W-:Y:S01]  /*14f0*/  LEA R38, P3, R39, R82.reuse, 0x1 ;  /* 0x0000005227267211 */ /* 0x080fe200078608ff */
[----:B------:R-:W-:Y:S01]  /*1500*/  IMAD R59, R78, 0x4, R19 ;  /* 0x000000044e3b7824 */ /* 0x000fe200078e0213 */
[----:B------:R-:W-:-:S02]  /*1510*/  LEA R34, P1, R35, R82, 0x1 ;  /* 0x0000005223227211 */ /* 0x000fc400078208ff */
[----:B------:R-:W-:Y:S01]  /*1520*/  LEA.HI.X.SX32 R39, R39, R84, 0x1, P3 ;  /* 0x0000005427277211 */ /* 0x000fe200018f0eff */
[C---:B------:R-:W-:Y:S01]  /*1530*/  IMAD R61, R78.reuse, 0x4, R59 ;  /* 0x000000044e3d7824 */ /* 0x040fe200078e023b */
[----:B------:R-:W-:Y:S02]  /*1540*/  LEA R44, P3, R13, R82, 0x1 ;  /* 0x000000520d2c7211 */ /* 0x000fe400078608ff */
[----:B------:R-:W-:Y:S02]  /*1550*/  LEA.HI.X.SX32 R35, R35, R84, 0x1, P1 ;  /* 0x0000005423237211 */ /* 0x000fe400008f0eff */
[----:B------:R-:W-:Y:S02]  /*1560*/  LEA R40, P1, R41, R82, 0x1 ;  /* 0x0000005229287211 */ /* 0x000fe400078208ff */
[----:B------:R-:W-:Y:S02]  /*1570*/  LEA.HI.X.SX32 R45, R13, R84, 0x1, P3 ;  /* 0x000000540d2d7211 */ /* 0x000fe400018f0eff */
[----:B------:R-:W-:-:S02]  /*1580*/  LEA R13, R78, R61, 0x2 ;  /* 0x0000003d4e0d7211 */ /* 0x000fc400078e10ff */
[----:B------:R-:W-:Y:S02]  /*1590*/  LEA R36, P2, R37, R82, 0x1 ;  /* 0x0000005225247211 */ /* 0x000fe400078408ff */
[----:B------:R-:W-:Y:S01]  /*15a0*/  LEA.HI.X.SX32 R41, R41, R84, 0x1, P1 ;  /* 0x0000005429297211 */ /* 0x000fe200008f0eff */
[----:B------:R-:W-:Y:S01]  /*15b0*/  IMAD R65, R78, 0x4, R13 ;  /* 0x000000044e417824 */ /* 0x000fe200078e020d */
[----:B------:R-:W-:Y:S02]  /*15c0*/  LEA R46, P1, R14, R82, 0x1 ;  /* 0x000000520e2e7211 */ /* 0x000fe400078208ff */
[----:B------:R-:W-:Y:S02]  /*15d0*/  LEA.HI.X.SX32 R37, R37, R84, 0x1, P2 ;  /* 0x0000005425257211 */ /* 0x000fe400010f0eff */
[-C--:B------:R-:W-:Y:S02]  /*15e0*/  LEA R42, P2, R43, R82.reuse, 0x1 ;  /* 0x000000522b2a7211 */ /* 0x080fe400078408ff */
[----:B------:R-:W-:-:S02]  /*15f0*/  LEA R50, P3, R15, R82, 0x1 ;  /* 0x000000520f327211 */ /* 0x000fc400078608ff */
[-C--:B------:R-:W-:Y:S01]  /*1600*/  LEA.HI.X.SX32 R47, R14, R84.reuse, 0x1, P1 ;  /* 0x000000540e2f7211 */ /* 0x080fe200008f0eff */
[----:B------:R-:W-:Y:S01]  /*1610*/  IMAD R14, R78, 0x4, R65 ;  /* 0x000000044e0e7824 */ /* 0x000fe200078e0241 */
[----:B------:R-:W-:Y:S02]  /*1620*/  LEA.HI.X.SX32 R43, R43, R84, 0x1, P2 ;  /* 0x000000542b2b7211 */ /* 0x000fe400010f0eff */
[----:B------:R-:W-:Y:S02]  /*1630*/  LEA R48, P2, R16, R82, 0x1 ;  /* 0x0000005210307211 */ /* 0x000fe400078408ff */
[-C--:B------:R-:W-:Y:S01]  /*1640*/  LEA.HI.X.SX32 R51, R15, R84.reuse, 0x1, P3 ;  /* 0x000000540f337211 */ /* 0x080fe200018f0eff */
[----:B------:R-:W-:Y:S01]  /*1650*/  IMAD R15, R78, 0x4, R14 ;  /* 0x000000044e0f7824 */ /* 0x000fe200078e020e */
[----:B------:R-:W-:Y:S02]  /*1660*/  LEA.HI.X.SX32 R49, R16, R84, 0x1, P2 ;  /* 0x0000005410317211 */ /* 0x000fe400010f0eff */
[-C--:B------:R-:W-:Y:S01]  /*1670*/  LEA R52, P1, R17, R82.reuse, 0x1 ;  /* 0x0000005211347211 */ /* 0x080fe200078208ff */
[----:B------:R-:W-:Y:S01]  /*1680*/  IMAD R16, R78, 0x4, R15 ;  /* 0x000000044e107824 */ /* 0x000fe200078e020f */
[----:B------:R-:W-:-:S02]  /*1690*/  LEA R56, P3, R19, R82, 0x1 ;  /* 0x0000005213387211 */ /* 0x000fc400078608ff */
[----:B------:R-:W-:Y:S02]  /*16a0*/  LEA R54, P2, R18, R82, 0x1 ;  /* 0x0000005212367211 */ /* 0x000fe400078408ff */
[-C--:B------:R-:W-:Y:S02]  /*16b0*/  LEA.HI.X.SX32 R53, R17, R84.reuse, 0x1, P1 ;  /* 0x0000005411357211 */ /* 0x080fe400008f0eff */
[----:B------:R-:W-:Y:S01]  /*16c0*/  LEA.HI.X.SX32 R57, R19, R84, 0x1, P3 ;  /* 0x0000005413397211 */ /* 0x000fe200018f0eff */
[----:B------:R-:W-:Y:S01]  /*16d0*/  IMAD.MOV.U32 R19, RZ, RZ, -0x800000 ;  /* 0xff800000ff137424 */ /* 0x000fe200078e00ff */
[----:B------:R-:W-:Y:S02]  /*16e0*/  LEA R62, P3, R13, R82, 0x1 ;  /* 0x000000520d3e7211 */ /* 0x000fe400078608ff */
[----:B------:R-:W-:Y:S02]  /*16f0*/  LEA R17, R78, R16, 0x2 ;  /* 0x000000104e117211 */ /* 0x000fe400078e10ff */
[----:B------:R-:W-:-:S02]  /*1700*/  LEA.HI.X.SX32 R55, R18, R84, 0x1, P2 ;  /* 0x0000005412377211 */ /* 0x000fc400010f0eff */
[----:B------:R-:W-:Y:S02]  /*1710*/  LEA R60, P2, R61, R82, 0x1 ;  /* 0x000000523d3c7211 */ /* 0x000fe400078408ff */
[-C--:B------:R-:W-:Y:S01]  /*1720*/  LEA.HI.X.SX32 R63, R13, R84.reuse, 0x1, P3 ;  /* 0x000000540d3f7211 */ /* 0x080fe200018f0eff */
[----:B------:R-:W-:Y:S01]  /*1730*/  IMAD R13, R78, 0x4, R17 ;  /* 0x000000044e0d7824 */ /* 0x000fe200078e0211 */
[----:B------:R-:W-:Y:S02]  /*1740*/  LEA.HI.X.SX32 R61, R61, R84, 0x1, P2 ;  /* 0x000000543d3d7211 */ /* 0x000fe400010f0eff */
[-C--:B------:R-:W-:Y:S01]  /*1750*/  LEA R66, P2, R14, R82.reuse, 0x1 ;  /* 0x000000520e427211 */ /* 0x080fe200078408ff */
[----:B------:R-:W-:Y:S01]  /*1760*/  IMAD R18, R78, 0x4, R13 ;  /* 0x000000044e127824 */ /* 0x000fe200078e020d */
[-C--:B------:R-:W-:Y:S02]  /*1770*/  LEA R58, P1, R59, R82.reuse, 0x1 ;  /* 0x000000523b3a7211 */ /* 0x080fe400078208ff */
[----:B------:R-:W-:-:S02]  /*1780*/  LEA R68, P3, R15, R82, 0x1 ;  /* 0x000000520f447211 */ /* 0x000fc400078608ff */
[-C--:B------:R-:W-:Y:S01]  /*1790*/  LEA.HI.X.SX32 R67, R14, R84.reuse, 0x1, P2 ;  /* 0x000000540e437211 */ /* 0x080fe200010f0eff */
[C---:B------:R-:W-:Y:S01]  /*17a0*/  IMAD R14, R78.reuse, 0x4, R18 ;  /* 0x000000044e0e7824 */ /* 0x040fe200078e0212 */
[----:B------:R-:W-:Y:S02]  /*17b0*/  LEA.HI.X.SX32 R59, R59, R84, 0x1, P1 ;  /* 0x000000543b3b7211 */ /* 0x000fe400008f0eff */
[----:B------:R-:W-:Y:S02]  /*17c0*/  LEA R64, P1, R65, R82, 0x1 ;  /* 0x0000005241407211 */ /* 0x000fe400078208ff */
[----:B------:R-:W-:Y:S01]  /*17d0*/  LEA.HI.X.SX32 R69, R15, R84, 0x1, P3 ;  /* 0x000000540f457211 */ /* 0x000fe200018f0eff */
[----:B------:R-:W-:Y:S01]  /*17e0*/  IMAD R15, R78, 0x4, R14 ;  /* 0x000000044e0f7824 */ /* 0x000fe200078e020e */
[----:B------:R-:W-:Y:S02]  /*17f0*/  LEA R74, P3, R13, R82, 0x1 ;  /* 0x000000520d4a7211 */ /* 0x000fe400078608ff */
[----:B------:R-:W-:-:S02]  /*1800*/  LEA.HI.X.SX32 R65, R65, R84, 0x1, P1 ;  /* 0x0000005441417211 */ /* 0x000fc400008f0eff */
[-C--:B------:R-:W-:Y:S02]  /*1810*/  LEA R70, P1, R16, R82.reuse, 0x1 ;  /* 0x0000005210467211 */ /* 0x080fe400078208ff */
[----:B------:R-:W-:Y:S02]  /*1820*/  LEA R72, P2, R17, R82, 0x1 ;  /* 0x0000005211487211 */ /* 0x000fe400078408ff */
[-C--:B------:R-:W-:Y:S02]  /*1830*/  LEA.HI.X.SX32 R75, R13, R84.reuse, 0x1, P3 ;  /* 0x000000540d4b7211 */ /* 0x080fe400018f0eff */
[----:B------:R-:W-:Y:S02]  /*1840*/  LEA R13, R78, R15, 0x2 ;  /* 0x0000000f4e0d7211 */ /* 0x000fe400078e10ff */
[-C--:B------:R-:W-:Y:S02]  /*1850*/  LEA.HI.X.SX32 R71, R16, R84.reuse, 0x1, P1 ;  /* 0x0000005410477211 */ /* 0x080fe400008f0eff */
[----:B------:R-:W-:-:S02]  /*1860*/  LEA.HI.X.SX32 R73, R17, R84, 0x1, P2 ;  /* 0x0000005411497211 */ /* 0x000fc400010f0eff */
[-C--:B------:R-:W-:Y:S02]  /*1870*/  LEA R76, P1, R18, R82.reuse, 0x1 ;  /* 0x00000052124c7211 */ /* 0x080fe400078208ff */
[-C--:B------:R-:W-:Y:S02]  /*1880*/  LEA R78, P2, R14, R82.reuse, 0x1 ;  /* 0x000000520e4e7211 */ /* 0x080fe400078408ff */
[-C--:B------:R-:W-:Y:S02]  /*1890*/  LEA R80, P3, R15, R82.reuse, 0x1 ;  /* 0x000000520f507211 */ /* 0x080fe400078608ff */
[----:B------:R-:W-:Y:S02]  /*18a0*/  LEA R82, P4, R13, R82, 0x1 ;  /* 0x000000520d527211 */ /* 0x000fe400078808ff */
[-C--:B------:R-:W-:Y:S02]  /*18b0*/  LEA.HI.X.SX32 R77, R18, R84.reuse, 0x1, P1 ;  /* 0x00000054124d7211 */ /* 0x080fe400008f0eff */
[----:B------:R-:W-:-:S02]  /*18c0*/  LEA.HI.X.SX32 R79, R14, R84, 0x1, P2 ;  /* 0x000000540e4f7211 */ /* 0x000fc400010f0eff */
[-C--:B------:R-:W-:Y:S02]  /*18d0*/  LEA.HI.X.SX32 R81, R15, R84.reuse, 0x1, P3 ;  /* 0x000000540f517211 */ /* 0x080fe400018f0eff */
[----:B------:R-:W-:Y:S02]  /*18e0*/  CS2R R14, SRZ ;  /* 0x00000000000e7805 */ /* 0x000fe4000001ff00 */
[----:B------:R-:W-:Y:S02]  /*18f0*/  LEA.HI.X.SX32 R83, R13, R84, 0x1, P4 ;  /* 0x000000540d537211 */ /* 0x000fe400020f0eff */
[C---:B------:R-:W-:Y:S02]  /*1900*/  LOP3.LUT R16, R5.reuse, 0x20, RZ, 0x3c, !PT ;  /* 0x0000002005107812 */ /* 0x040fe400078e3cff */
[C---:B------:R-:W-:Y:S02]  /*1910*/  LOP3.LUT R17, R5.reuse, 0x40, RZ, 0x3c, !PT ;  /* 0x0000004005117812 */ /* 0x040fe400078e3cff */
[----:B------:R-:W-:-:S02]  /*1920*/  LOP3.LUT R18, R5, 0x60, RZ, 0x3c, !PT ;  /* 0x0000006005127812 */ /* 0x000fc400078e3cff */
[C---:B------:R-:W-:Y:S02]  /*1930*/  LOP3.LUT P1, RZ, R0.reuse, 0x7, RZ, 0xc0, !PT ;  /* 0x0000000700ff7812 */ /* 0x040fe4000782c0ff */
[----:B------:R-:W-:Y:S02]  /*1940*/  LOP3.LUT P2, RZ, R0, 0x3, RZ, 0xc0, !PT ;  /* 0x0000000300ff7812 */ /* 0x000fe4000784c0ff */
[----:B------:R-:W-:Y:S02]  /*1950*/  LOP3.LUT R13, R10, 0x40, RZ, 0x3c, !PT ;  /* 0x000000400a0d7812 */ /* 0x000fe400078e3cff */
[----:B------:R-:W-:Y:S02]  /*1960*/  LOP3.LUT R12, R12, 0x40, RZ, 0x3c, !PT ;  /* 0x000000400c0c7812 */ /* 0x000fe400078e3cff */
[----:B01----:R-:W-:-:S07]  /*1970*/  LOP3.LUT R5, R11, 0x20, RZ, 0x3c, !PT ;  /* 0x000000200b057812 */ /* 0x003fce00078e3cff */
.L_x_1:
[----:B------:R-:W-:-:S04]  /*1980*/  IMAD.WIDE R88, R14, 0x2, R210 ;  /* 0x000000020e587825 */ /* 0x000fc800078e02d2 */
[C---:B------:R-:W-:Y:S01]  /*1990*/  IMAD.WIDE R90, R14.reuse, 0x2, R208 ;  /* 0x000000020e5a7825 */ /* 0x040fe200078e02d0 */
[----:B------:R0:W2:Y:S03]  /*19a0*/  LDG.E.U16 R84, desc[UR10][R88.64] ;  /* 0x0000000a58547981 */ /* 0x0000a6000c1e1500 */
[C---:B------:R-:W-:Y:S01]  /*19b0*/  IMAD.WIDE R106, R14.reuse, 0x2, R202 ;  /* 0x000000020e6a7825 */ /* 0x040fe200078e02ca */
[----:B------:R1:W3:Y:S03]  /*19c0*/  LDG.E.U16 R85, desc[UR10][R90.64] ;  /* 0x0000000a5a557981 */ /* 0x0002e6000c1e1500 */
[C---:B------:R-:W-:Y:S01]  /*19d0*/  IMAD.WIDE R110, R14.reuse, 0x2, R198 ;  /* 0x000000020e6e7825 */ /* 0x040fe200078e02c6 */
[----:B------:R4:W5:Y:S03]  /*19e0*/  LDG.E.U16 R104, desc[UR10][R106.64] ;  /* 0x0000000a6a687981 */ /* 0x000966000c1e1500 */
[C---:B------:R-:W-:Y:S01]  /*19f0*/  IMAD.WIDE R92, R14.reuse, 0x2, R206 ;  /* 0x000000020e5c7825 */ /* 0x040fe200078e02ce */
[----:B------:R0:W3:Y:S03]  /*1a00*/  LDG.E.U16 R112, desc[UR10][R110.64] ;  /* 0x0000000a6e707981 */ /* 0x0000e6000c1e1500 */
[C---:B------:R-:W-:Y:S01]  /*1a10*/  IMAD.WIDE R94, R14.reuse, 0x2, R204 ;  /* 0x000000020e5e7825 */ /* 0x040fe200078e02cc */
[----:B------:R1:W3:Y:S03]  /*1a20*/  LDG.E.U16 R86, desc[UR10][R92.64] ;  /* 0x0000000a5c567981 */ /* 0x0002e6000c1e1500 */
[C---:B------:R-:W-:Y:S01]  /*1a30*/  IMAD.WIDE R108, R14.reuse, 0x2, R200 ;  /* 0x000000020e6c7825 */ /* 0x040fe200078e02c8 */
[----:B------:R4:W3:Y:S03]  /*1a40*/  LDG.E.U16 R87, desc[UR10][R94.64] ;  /* 0x0000000a5e577981 */ /* 0x0008e6000c1e1500 */
[C---:B0-----:R-:W-:Y:S01]  /*1a50*/  IMAD.WIDE R88, R14.reuse, 0x2, R196 ;  /* 0x000000020e587825 */ /* 0x041fe200078e02c4 */
[----:B------:R0:W3:Y:S03]  /*1a60*/  LDG.E.U16 R105, desc[UR10][R108.64] ;  /* 0x0000000a6c697981 */ /* 0x0000e6000c1e1500 */
[C---:B-1----:R-:W-:Y:S01]  /*1a70*/  IMAD.WIDE R90, R14.reuse, 0x2, R194 ;  /* 0x000000020e5a7825 */ /* 0x042fe200078e02c2 */
[----:B------:R1:W3:Y:S03]  /*1a80*/  LDG.E.U16 R128, desc[UR10][R88.64] ;  /* 0x0000000a58807981 */ /* 0x0002e6000c1e1500 */
[C---:B------:R-:W-:Y:S01]  /*1a90*/  IMAD.WIDE R130, R14.reuse, 0x2, R188 ;  /* 0x000000020e827825 */ /* 0x040fe200078e02bc */
[----:B------:R0:W3:Y:S03]  /*1aa0*/  LDG.E.U16 R113, desc[UR10][R90.64] ;  /* 0x0000000a5a717981 */ /* 0x0000e6000c1e1500 */
[C---:B------:R-:W-:Y:S01]  /*1ab0*/  IMAD.WIDE R120, R14.reuse, 0x2, R192 ;  /* 0x000000020e787825 */ /* 0x040fe200078e02c0 */
[----:B------:R0:W3:Y:S03]  /*1ac0*/  LDG.E.U16 R129, desc[UR10][R130.64] ;  /* 0x0000000a82817981 */ /* 0x0000e6000c1e1500 */
[C---:B------:R-:W-:Y:S01]  /*1ad0*/  IMAD.WIDE R122, R14.reuse, 0x2, R190 ;  /* 0x000000020e7a7825 */ /* 0x040fe200078e02be */
[----:B------:R0:W3:Y:S03]  /*1ae0*/  LDG.E.U16 R114, desc[UR10][R120.64] ;  /* 0x0000000a78727981 */ /* 0x0000e6000c1e1500 */
[C---:B----4-:R-:W-:Y:S01]  /*1af0*/  IMAD.WIDE R106, R14.reuse, 0x2, R182 ;  /* 0x000000020e6a7825 */ /* 0x050fe200078e02b6 */
[----:B------:R4:W3:Y:S03]  /*1b00*/  LDG.E.U16 R115, desc[UR10][R122.64] ;  /* 0x0000000a7a737981 */ /* 0x0008e6000c1e1500 */
[C---:B------:R-:W-:Y:S01]  /*1b10*/  IMAD.WIDE R110, R14.reuse, 0x2, R176 ;  /* 0x000000020e6e7825 */ /* 0x040fe200078e02b0 */
[----:B------:R-:W3:Y:S03]  /*1b20*/  LDG.E.U16 R160, desc[UR10][R106.64] ;  /* 0x0000000a6aa07981 */ /* 0x000ee6000c1e1500 */
[C---:B------:R-:W-:Y:S01]  /*1b30*/  IMAD.WIDE R92, R14.reuse, 0x2, R186 ;  /* 0x000000020e5c7825 */ /* 0x040fe200078e02ba */
[----:B------:R1:W3:Y:S03]  /*1b40*/  LDG.E.U16 R164, desc[UR10][R110.64] ;  /* 0x0000000a6ea47981 */ /* 0x0002e6000c1e1500 */
[C---:B------:R-:W-:Y:S01]  /*1b50*/  IMAD.WIDE R94, R14.reuse, 0x2, R184 ;  /* 0x000000020e5e7825 */ /* 0x040fe200078e02b8 */
[----:B------:R-:W3:Y:S03]  /*1b60*/  LDG.E.U16 R156, desc[UR10][R92.64] ;  /* 0x0000000a5c9c7981 */ /* 0x000ee6000c1e1500 */
        /* <DEDUP_REMOVED lines=8> */
[----:B------:R-:W-:-:S02]  /*1bf0*/  IMAD.WIDE R144, R14, 0x2, R146 ;  /* 0x000000020e907825 */ /* 0x000fc400078e0292 */
[----:B------:R-:W3:Y:S02]  /*1c00*/  LDG.E.U16 R131, desc[UR10][R130.64] ;  /* 0x0000000a82837981 */ /* 0x000ee4000c1e1500 */
[C---:B------:R-:W-:Y:S02]  /*1c10*/  IMAD.WIDE R120, R14.reuse, 0x2, R168 ;  /* 0x000000020e787825 */ /* 0x040fe400078e02a8 */
[----:B------:R-:W3:Y:S02]  /*1c20*/  LDG.E.U16 R144, desc[UR10][R144.64] ;  /* 0x0000000a90907981 */ /* 0x000ee4000c1e1500 */
[C---:B------:R-:W-:Y:S02]  /*1c30*/  IMAD.WIDE R142, R14.reuse, 0x2, R154 ;  /* 0x000000020e8e7825 */ /* 0x040fe400078e029a */
[----:B------:R-:W3:Y:S02]  /*1c40*/  LDG.E.U16 R120, desc[UR10][R120.64] ;  /* 0x0000000a78787981 */ /* 0x000ee4000c1e1500 */
[----:B------:R-:W-:-:S02]  /*1c50*/  IMAD.WIDE R152, R14, 0x2, R140 ;  /* 0x000000020e987825 */ /* 0x000fc400078e028c */
[----:B------:R-:W3:Y:S02]  /*1c60*/  LDG.E.U16 R142, desc[UR10][R142.64] ;  /* 0x0000000a8e8e7981 */ /* 0x000ee4000c1e1500 */
[C---:B----4-:R-:W-:Y:S02]  /*1c70*/  IMAD.WIDE R122, R14.reuse, 0x2, R166 ;  /* 0x000000020e7a7825 */ /* 0x050fe400078e02a6 */
[----:B------:R-:W4:Y:S02]  /*1c80*/  LDG.E.U16 R152, desc[UR10][R152.64] ;  /* 0x0000000a98987981 */ /* 0x000f24000c1e1500 */
[C---:B------:R-:W-:Y:S02]  /*1c90*/  IMAD.WIDE R110, R14.reuse, 0x2, R150 ;  /* 0x000000020e6e7825 */ /* 0x040fe400078e0296 */
[----:B------:R-:W4:Y:S02]  /*1ca0*/  LDG.E.U16 R122, desc[UR10][R122.64] ;  /* 0x0000000a7a7a7981 */ /* 0x000f24000c1e1500 */
[----:B------:R-:W-:-:S02]  /*1cb0*/  IMAD.WIDE R106, R14, 0x2, R138 ;  /* 0x000000020e6a7825 */ /* 0x000fc400078e028a */
[----:B------:R-:W4:Y:S02]  /*1cc0*/  LDG.E.U16 R110, desc[UR10][R110.64] ;  /* 0x0000000a6e6e7981 */ /* 0x000f24000c1e1500 */
[C---:B0-----:R-:W-:Y:S02]  /*1cd0*/  IMAD.WIDE R94, R14.reuse, 0x2, R172 ;  /* 0x000000020e5e7825 */ /* 0x041fe400078e02ac */
[----:B------:R0:W4:Y:S02]  /*1ce0*/  LDG.E.U16 R106, desc[UR10][R106.64] ;  /* 0x0000000a6a6a7981 */ /* 0x000124000c1e1500 */
[C---:B------:R-:W-:Y:S02]  /*1cf0*/  IMAD.WIDE R92, R14.reuse, 0x2, R162 ;  /* 0x000000020e5c7825 */ /* 0x040fe400078e02a2 */
[----:B------:R-:W4:Y:S02]  /*1d00*/  LDG.E.U16 R94, desc[UR10][R94.64] ;  /* 0x0000000a5e5e7981 */ /* 0x000f24000c1e1500 */
[----:B-1----:R-:W-:-:S02]  /*1d10*/  IMAD.WIDE R108, R14, 0x2, R180 ;  /* 0x000000020e6c7825 */ /* 0x002fc400078e02b4 */
[----:B------:R-:W4:Y:S02]  /*1d20*/  LDG.E.U16 R92, desc[UR10][R92.64] ;  /* 0x0000000a5c5c7981 */ /* 0x000f24000c1e1500 */
[C---:B------:R-:W-:Y:S02]  /*1d30*/  IMAD.WIDE R88, R14.reuse, 0x2, R148 ;  /* 0x000000020e587825 */ /* 0x040fe400078e0294 */
[----:B------:R1:W4:Y:S02]  /*1d40*/  LDG.E.U16 R130, desc[UR10][R108.64] ;  /* 0x0000000a6c827981 */ /* 0x000324000c1e1500 */
[----:B------:R-:W-:Y:S02]  /*1d50*/  IMAD.WIDE R90, R14, 0x2, R136 ;  /* 0x000000020e5a7825 */ /* 0x000fe400078e0288 */
[----:B------:R1:W4:Y:S04]  /*1d60*/  LDG.E.U16 R143, desc[UR10][R88.64] ;  /* 0x0000000a588f7981 */ /* 0x000328000c1e1500 */
[----:B------:R1:W4:Y:S01]  /*1d70*/  LDG.E.U16 R145, desc[UR10][R90.64] ;  /* 0x0000000a5a917981 */ /* 0x000322000c1e1500 */
[----:B0-----:R-:W-:-:S02]  /*1d80*/  LOP3.LUT R107, R0, 0x7f, RZ, 0xc0, !PT ;  /* 0x0000007f006b7812 */ /* 0x001fc400078ec0ff */
[----:B------:R-:W-:-:S03]  /*1d90*/  LOP3.LUT P3, RZ, R0, 0x80, RZ, 0xc0, !PT ;  /* 0x0000008000ff7812 */ /* 0x000fc6000786c0ff */
[----:B------:R-:W-:Y:S01]  /*1da0*/  IMAD.SHL.U32 R107, R107, 0x2, RZ ;  /* 0x000000026b6b7824 */ /* 0x000fe200078e00ff */
[----:B-1----:R-:W-:-:S04]  /*1db0*/  SEL R108, RZ, 0x110, !P3 ;  /* 0x00000110ff6c7807 */ /* 0x002fc80005800000 */
[----:B------:R-:W-:Y:S01]  /*1dc0*/  LOP3.LUT R107, R108, R107, RZ, 0x3c, !PT ;  /* 0x0000006b6c6b7212 */ /* 0x000fe200078e3cff */
[----:B------:R-:W-:Y:S03]  /*1dd0*/  BAR.SYNC.DEFER_BLOCKING 0x0 ;  /* 0x0000000000007b1d */ /* 0x000fe60000010000 */
[C---:B------:R-:W-:Y:S02]  /*1de0*/  LOP3.LUT R89, R107.reuse, 0x20, RZ, 0x3c, !PT ;  /* 0x000000206b597812 */ /* 0x040fe400078e3cff */
[C---:B------:R-:W-:Y:S02]  /*1df0*/  LOP3.LUT R91, R107.reuse, 0x40, RZ, 0x3c, !PT ;  /* 0x000000406b5b7812 */ /* 0x040fe400078e3cff */
[----:B------:R-:W-:Y:S02]  /*1e00*/  LOP3.LUT R93, R107, 0x60, RZ, 0x3c, !PT ;  /* 0x000000606b5d7812 */ /* 0x000fe400078e3cff */
[----:B------:R-:W-:-:S05]  /*1e10*/  LOP3.LUT R135, R0, 0x7, RZ, 0xc0, !PT ;  /* 0x0000000700877812 */ /* 0x000fca00078ec0ff */
[----:B------:R-:W-:Y:S01]  /*1e20*/  IMAD.SHL.U32 R218, R135, 0x10, RZ ;  /* 0x0000001087da7824 */ /* 0x000fe200078e00ff */
[----:B------:R-:W-:-:S03]  /*1e30*/  SHF.L.U32 R111, R0, 0x1, RZ ;  /* 0x00000001006f7819 */ /* 0x000fc600000006ff */
[----:B------:R-:W-:-:S05]  /*1e40*/  IMAD R218, R7, 0x40, R218 ;  /* 0x0000004007da7824 */ /* 0x000fca00078e02da */
[----:B------:R-:W-:-:S05]  /*1e50*/  LOP3.LUT R218, R218, 0x30, R111, 0x78, !PT ;  /* 0x00000030dada7812 */ /* 0x000fca00078e786f */
[----:B------:R-:W-:Y:S01]  /*1e60*/  IMAD R135, R135, 0x100, R218 ;  /* 0x0000010087877824 */ /* 0x000fe200078e02da */
[----:B--2---:R-:W-:Y:S04]  /*1e70*/  STS.U16 [R107+UR6], R84 ;  /* 0x000000546b007988 */ /* 0x004fe80008000406 */
[----:B-----5:R-:W-:Y:S04]  /*1e80*/  STS.U16 [R107+UR6+0x800], R104 ;  /* 0x000800686b007988 */ /* 0x020fe80008000406 */
[----:B---3--:R-:W-:Y:S04]  /*1e90*/  STS.U16 [R107+UR6+0x1000], R113 ;  /* 0x001000716b007988 */ /* 0x008fe80008000406 */
[----:B------:R-:W-:Y:S04]  /*1ea0*/  STS.U16 [R107+UR6+0x1800], R156 ;  /* 0x0018009c6b007988 */ /* 0x000fe80008000406 */
        /* <DEDUP_REMOVED lines=27> */
[----:B------:R-:W-:Y:S01]  /*2060*/  STS.U16 [R93+UR6+0x3e00], R145 ;  /* 0x003e00915d007988 */ /* 0x000fe20008000406 */
[----:B------:R-:W-:Y:S06]  /*2070*/  BAR.SYNC.DEFER_BLOCKING 0x0 ;  /* 0x0000000000007b1d */ /* 0x000fec0000010000 */
[----:B------:R-:W-:Y:S04]  /*2080*/  LDSM.16.MT88.4 R120, [R11+UR6+0x4000] ;  /* 0x004000060b78783b */ /* 0x000fe80008004200 */
[----:B------:R-:W0:Y:S04]  /*2090*/  LDSM.16.M88.4 R104, [R135+UR6] ;  /* 0x000000068768783b */ /* 0x000e280008000200 */
[----:B------:R-:W1:Y:S04]  /*20a0*/  LDSM.16.MT88.4 R112, [R5+UR6+0x4000] ;  /* 0x004000060570783b */ /* 0x000e680008004200 */
[----:B------:R-:W2:Y:S04]  /*20b0*/  LDSM.16.MT88.4 R88, [R11+UR6+0x4400] ;  /* 0x004400060b58783b */ /* 0x000ea80008004200 */
[----:B------:R-:W3:Y:S04]  /*20c0*/  LDSM.16.MT88.4 R108, [R5+UR6+0x4400] ;  /* 0x00440006056c783b */ /* 0x000ee80008004200 */
[----:B------:R-:W-:Y:S04]  /*20d0*/  LDSM.16.MT88.4 R128, [R11+UR6+0x4800] ;  /* 0x004800060b80783b */ /* 0x000fe80008004200 */
[----:B------:R-:W4:Y:S04]  /*20e0*/  LDSM.16.M88.4 R84, [R12+UR6] ;  /* 0x000000060c54783b */ /* 0x000f280008000200 */
[----:B------:R-:W5:Y:S01]  /*20f0*/  LDSM.16.MT88.4 R92, [R5+UR6+0x4800] ;  /* 0x00480006055c783b */ /* 0x000f620008004200 */
[-C--:B0-----:R-:W-:Y:S08]  /*2100*/  HMMA.16816.F32 R120, R120, R104.reuse, RZ ;  /* 0x000000687878723c */ /* 0x081ff000000018ff */
[----:B-1----:R-:W-:-:S12]  /*2110*/  HMMA.16816.F32 R112, R112, R104, RZ ;  /* 0x000000687070723c */ /* 0x002fd800000018ff */
[-C--:B--2---:R-:W-:Y:S01]  /*2120*/  HMMA.16816.F32 R88, R88, R106.reuse, R120 ;  /* 0x0000006a5858723c */ /* 0x084fe20000001878 */
[----:B------:R-:W0:Y:S07]  /*2130*/  LDSM.16.MT88.4 R120, [R11+UR6+0x4c00] ;  /* 0x004c00060b78783b */ /* 0x000e2e0008004200 */
[----:B---3--:R-:W-:Y:S01]  /*2140*/  HMMA.16816.F32 R104, R108, R106, R112 ;  /* 0x0000006a6c68723c */ /* 0x008fe20000001870 */
[----:B------:R-:W1:Y:S04]  /*2150*/  LDSM.16.MT88.4 R112, [R5+UR6+0x4c00] ;  /* 0x004c00060570783b */ /* 0x000e680008004200 */
[----:B------:R-:W-:Y:S07]  /*2160*/  LDSM.16.MT88.4 R108, [R11+UR6+0x5000] ;  /* 0x005000060b6c783b */ /* 0x000fee0008004200 */
[-C--:B----4-:R-:W-:Y:S01]  /*2170*/  HMMA.16816.F32 R128, R128, R84.reuse, R88 ;  /* 0x000000548080723c */ /* 0x090fe20000001858 */
[----:B------:R-:W2:Y:S07]  /*2180*/  LDSM.16.M88.4 R88, [R135+UR6+0x80] ;  /* 0x000080068758783b */ /* 0x000eae0008000200 */
[----:B-----5:R-:W-:Y:S01]  /*2190*/  HMMA.16816.F32 R92, R92, R84, R104 ;  /* 0x000000545c5c723c */ /* 0x020fe20000001868 */
[----:B------:R-:W3:Y:S11]  /*21a0*/  LDSM.16.MT88.4 R104, [R5+UR6+0x5000] ;  /* 0x005000060568783b */ /* 0x000ef60008004200 */
[-C--:B0-----:R-:W-:Y:S01]  /*21b0*/  HMMA.16816.F32 R120, R120, R86.reuse, R128 ;  /* 0x000000567878723c */ /* 0x081fe20000001880 */
[----:B------:R-:W0:Y:S07]  /*21c0*/  LDSM.16.MT88.4 R128, [R11+UR6+0x5400] ;  /* 0x005400060b80783b */ /* 0x000e2e0008004200 */
[----:B-1----:R-:W-:Y:S01]  /*21d0*/  HMMA.16816.F32 R92, R112, R86, R92 ;  /* 0x00000056705c723c */ /* 0x002fe2000000185c */
[----:B------:R-:W1:Y:S04]  /*21e0*/  LDSM.16.MT88.4 R84, [R5+UR6+0x5400] ;  /* 0x005400060554783b */ /* 0x000e680008004200 */
[----:B------:R-:W-:Y:S07]  /*21f0*/  LDSM.16.M88.4 R112, [R12+UR6+0x80] ;  /* 0x000080060c70783b */ /* 0x000fee0008000200 */
[-C--:B--2---:R-:W-:Y:S01]  /*2200*/  HMMA.16816.F32 R120, R108, R88.reuse, R120 ;  /* 0x000000586c78723c */ /* 0x084fe20000001878 */
[----:B------:R-:W2:Y:S07]  /*2210*/  LDSM.16.MT88.4 R108, [R11+UR6+0x5800] ;  /* 0x005800060b6c783b */ /* 0x000eae0008004200 */
[----:B---3--:R-:W-:Y:S01]  /*2220*/  HMMA.16816.F32 R92, R104, R88, R92 ;  /* 0x00000058685c723c */ /* 0x008fe2000000185c */
[----:B------:R-:W3:Y:S11]  /*2230*/  LDSM.16.MT88.4 R104, [R5+UR6+0x5800] ;  /* 0x005800060568783b */ /* 0x000ef60008004200 */
[-C--:B0-----:R-:W-:Y:S01]  /*2240*/  HMMA.16816.F32 R120, R128, R90.reuse, R120 ;  /* 0x0000005a8078723c */ /* 0x081fe20000001878 */
[----:B------:R-:W0:Y:S07]  /*2250*/  LDSM.16.MT88.4 R128, [R11+UR6+0x5c00] ;  /* 0x005c00060b80783b */ /* 0x000e2e0008004200 */
[----:B-1----:R-:W-:Y:S01]  /*2260*/  HMMA.16816.F32 R84, R84, R90, R92 ;  /* 0x0000005a5454723c */ /* 0x002fe2000000185c */
[----:B------:R-:W1:Y:S11]  /*2270*/  LDSM.16.MT88.4 R88, [R5+UR6+0x5c00] ;  /* 0x005c00060558783b */ /* 0x000e760008004200 */
[-C--:B--2---:R-:W-:Y:S08]  /*2280*/  HMMA.16816.F32 R108, R108, R112.reuse, R120 ;  /* 0x000000706c6c723c */ /* 0x084ff00000001878 */
[----:B---3--:R-:W-:-:S12]  /*2290*/  HMMA.16816.F32 R84, R104, R112, R84 ;  /* 0x000000706854723c */ /* 0x008fd80000001854 */
[-C--:B0-----:R-:W-:Y:S08]  /*22a0*/  HMMA.16816.F32 R108, R128, R114.reuse, R108 ;  /* 0x00000072806c723c */ /* 0x081ff0000000186c */
[----:B-1----:R-:W-:Y:S11]  /*22b0*/  HMMA.16816.F32 R84, R88, R114, R84 ;  /* 0x000000725854723c */ /* 0x002ff60000001854 */
[----:B------:R-:W-:Y:S01]  /*22c0*/  FMUL R88, R108, UR9 ;  /* 0x000000096c587c20 */ /* 0x000fe20008400000 */
[----:B------:R-:W-:Y:S01]  /*22d0*/  FMUL R89, R109, UR9 ;  /* 0x000000096d597c20 */ /* 0x000fe20008400000 */
[----:B------:R-:W-:Y:S01]  /*22e0*/  FMUL R90, R110, UR9 ;  /* 0x000000096e5a7c20 */ /* 0x000fe20008400000 */
[----:B------:R-:W-:-:S05]  /*22f0*/  FMUL R91, R111, UR9 ;  /* 0x000000096f5b7c20 */ /* 0x000fca0008400000 */
[----:B------:R-:W-:Y:S01]  /*2300*/  FMUL R92, R84, UR9 ;  /* 0x00000009545c7c20 */ /* 0x000fe20008400000 */
[----:B------:R-:W-:Y:S01]  /*2310*/  FMUL R93, R85, UR9 ;  /* 0x00000009555d7c20 */ /* 0x000fe20008400000 */
[----:B------:R-:W-:Y:S01]  /*2320*/  FMUL R94, R86, UR9 ;  /* 0x00000009565e7c20 */ /* 0x000fe20008400000 */
[----:B------:R-:W-:Y:S01]  /*2330*/  FMUL R95, R87, UR9 ;  /* 0x00000009575f7c20 */ /* 0x000fe20008400000 */
[----:B------:R-:W-:Y:S02]  /*2340*/  FMNMX R88, R88, R89, !PT ;  /* 0x0000005958587209 */ /* 0x000fe40007800000 */
[----:B------:R-:W-:Y:S02]  /*2350*/  FMNMX R90, R90, R91, !PT ;  /* 0x0000005b5a5a7209 */ /* 0x000fe40007800000 */
[----:B------:R-:W-:Y:S02]  /*2360*/  FMNMX R92, R92, R93, !PT ;  /* 0x0000005d5c5c7209 */ /* 0x000fe40007800000 */
[----:B------:R-:W-:Y:S01]  /*2370*/  FMNMX R94, R94, R95, !PT ;  /* 0x0000005f5e5e7209 */ /* 0x000fe20007800000 */
[----:B------:R-:W0:Y:S04]  /*2380*/  SHFL.BFLY PT, R89, R88, 0x2, 0x1f ;  /* 0x0c401f0058597f89 */ /* 0x000e2800000e0000 */
[----:B------:R-:W1:Y:S04]  /*2390*/  SHFL.BFLY PT, R91, R90, 0x2, 0x1f ;  /* 0x0c401f005a5b7f89 */ /* 0x000e6800000e0000 */
[----:B------:R-:W2:Y:S04]  /*23a0*/  SHFL.BFLY PT, R93, R92, 0x2, 0x1f ;  /* 0x0c401f005c5d7f89 */ /* 0x000ea800000e0000 */
[----:B------:R-:W3:Y:S01]  /*23b0*/  SHFL.BFLY PT, R95, R94, 0x2, 0x1f ;  /* 0x0c401f005e5f7f89 */ /* 0x000ee200000e0000 */
[----:B0-----:R-:W-:-:S02]  /*23c0*/  FMNMX R89, R88, R89, !PT ;  /* 0x0000005958597209 */ /* 0x001fc40007800000 */
[----:B-1----:R-:W-:Y:S02]  /*23d0*/  FMNMX R91, R90, R91, !PT ;  /* 0x0000005b5a5b7209 */ /* 0x002fe40007800000 */
[----:B--2---:R-:W-:Y:S02]  /*23e0*/  FMNMX R93, R92, R93, !PT ;  /* 0x0000005d5c5d7209 */ /* 0x004fe40007800000 */
[----:B---3--:R-:W-:Y:S01]  /*23f0*/  FMNMX R95, R94, R95, !PT ;  /* 0x0000005f5e5f7209 */ /* 0x008fe20007800000 */
[----:B------:R-:W0:Y:S04]  /*2400*/  SHFL.BFLY PT, R104, R89, 0x1, 0x1f ;  /* 0x0c201f0059687f89 */ /* 0x000e2800000e0000 */
[----:B------:R-:W1:Y:S04]  /*2410*/  SHFL.BFLY PT, R106, R91, 0x1, 0x1f ;  /* 0x0c201f005b6a7f89 */ /* 0x000e6800000e0000 */
[----:B------:R-:W2:Y:S04]  /*2420*/  SHFL.BFLY PT, R114, R93, 0x1, 0x1f ;  /* 0x0c201f005d727f89 */ /* 0x000ea800000e0000 */
[----:B------:R-:W3:Y:S01]  /*2430*/  SHFL.BFLY PT, R88, R95, 0x1, 0x1f ;  /* 0x0c201f005f587f89 */ /* 0x000ee200000e0000 */
[----:B------:R-:W-:-:S02]  /*2440*/  SHF.L.U32 R115, R0, 0x1, RZ ;  /* 0x0000000100737819 */ /* 0x000fc400000006ff */
[----:B------:R-:W-:Y:S02]  /*2450*/  SHF.R.U32.HI R90, RZ, 0x3, R6 ;  /* 0x00000003ff5a7819 */ /* 0x000fe40000011606 */
[----:B------:R-:W-:Y:S02]  /*2460*/  LOP3.LUT R112, R115, 0x38, RZ, 0xc0, !PT ;  /* 0x0000003873707812 */ /* 0x000fe400078ec0ff */
[----:B------:R-:W-:Y:S02]  /*2470*/  LOP3.LUT R105, R90, 0x1c, RZ, 0xc0, !PT ;  /* 0x0000001c5a697812 */ /* 0x000fe400078ec0ff */
[----:B------:R-:W-:Y:S01]  /*2480*/  LEA R112, R112, UR6, 0x2 ;  /* 0x0000000670707c11 */ /* 0x000fe2000f8e10ff */
[----:B------:R-:W-:Y:S01]  /*2490*/  BAR.SYNC.DEFER_BLOCKING 0x0 ;  /* 0x0000000000007b1d */ /* 0x000fe20000010000 */
[----:B0-----:R-:W-:-:S03]  /*24a0*/  FMNMX R104, R89, R104, !PT ;  /* 0x0000006859687209 */ /* 0x001fc60007800000 */
[----:B------:R-:W-:Y:S01]  /*24b0*/  IMAD.IADD R107, R112, 0x1, R105 ;  /* 0x00000001706b7824 */ /* 0x000fe200078e0269 */
[----:B-1----:R-:W-:Y:S02]  /*24c0*/  FMNMX R106, R91, R106, !PT ;  /* 0x0000006a5b6a7209 */ /* 0x002fe40007800000 */
[----:B--2---:R-:W-:Y:S02]  /*24d0*/  FMNMX R114, R93, R114, !PT ;  /* 0x000000725d727209 */ /* 0x004fe40007800000 */
[----:B---3--:R-:W-:Y:S01]  /*24e0*/  FMNMX R88, R95, R88, !PT ;  /* 0x000000585f587209 */ /* 0x008fe20007800000 */
[----:B------:R-:W-:Y:S04]  /*24f0*/  @!P2 STS [R107], R104 ;  /* 0x000000686b00a388 */ /* 0x000fe80000000800 */
[----:B------:R-:W-:Y:S04]  /*2500*/  @!P2 STS [R107+0x100], R106 ;  /* 0x0001006a6b00a388 */ /* 0x000fe80000000800 */
[----:B------:R-:W-:Y:S04]  /*2510*/  @!P2 STS [R107+0x200], R114 ;  /* 0x000200726b00a388 */ /* 0x000fe80000000800 */
[----:B------:R-:W-:Y:S01]  /*2520*/  @!P2 STS [R107+0x300], R88 ;  /* 0x000300586b00a388 */ /* 0x000fe20000000800 */
[----:B------:R-:W-:Y:S01]  /*2530*/  LEA R105, R6, UR6, 0x2 ;  /* 0x0000000606697c11 */ /* 0x000fe2000f8e10ff */
[----:B------:R-:W-:Y:S06]  /*2540*/  BAR.SYNC.DEFER_BLOCKING 0x0 ;  /* 0x0000000000007b1d */ /* 0x000fec0000010000 */
[----:B------:R-:W0:Y:S04]  /*2550*/  LDS R89, [R105] ;  /* 0x0000000069597984 */ /* 0x000e280000000800 */
[----:B0-----:R-:W0:Y:S02]  /*2560*/  SHFL.BFLY PT, R90, R89, 0x4, 0x1f ;  /* 0x0c801f00595a7f89 */ /* 0x001e2400000e0000 */
[----:B0-----:R-:W-:-:S05]  /*2570*/  FMNMX R90, R89, R90, !PT ;  /* 0x0000005a595a7209 */ /* 0x001fca0007800000 */
[----:B------:R-:W0:Y:S02]  /*2580*/  SHFL.BFLY PT, R91, R90, 0x2, 0x1f ;  /* 0x0c401f005a5b7f89 */ /* 0x000e2400000e0000 */
[----:B0-----:R-:W-:-:S05]  /*2590*/  FMNMX R91, R90, R91, !PT ;  /* 0x0000005b5a5b7209 */ /* 0x001fca0007800000 */
[----:B------:R-:W0:Y:S02]  /*25a0*/  SHFL.BFLY PT, R92, R91, 0x1, 0x1f ;  /* 0x0c201f005b5c7f89 */ /* 0x000e2400000e0000 */
[----:B0-----:R-:W-:-:S05]  /*25b0*/  FMNMX R92, R91, R92, !PT ;  /* 0x0000005c5b5c7209 */ /* 0x001fca0007800000 */
[----:B------:R-:W-:Y:S01]  /*25c0*/  @!P1 STS [R105], R92 ;  /* 0x0000005c69009388 */ /* 0x000fe20000000800 */
[----:B------:R-:W-:Y:S06]  /*25d0*/  BAR.SYNC.DEFER_BLOCKING 0x0 ;  /* 0x0000000000007b1d */ /* 0x000fec0000010000 */
[----:B------:R-:W0:Y:S04]  /*25e0*/  LDS R161, [R112] ;  /* 0x0000000070a17984 */ /* 0x000e280000000800 */
[----:B------:R-:W1:Y:S04]  /*25f0*/  LDS R160, [R112+0x100] ;  /* 0x0001000070a07984 */ /* 0x000e680000000800 */
[----:B------:R-:W2:Y:S04]  /*2600*/  LDS R164, [R112+0x200] ;  /* 0x0002000070a47984 */ /* 0x000ea80000000800 */
[----:B------:R-:W3:Y:S01]  /*2610*/  LDS R165, [R112+0x300] ;  /* 0x0003000070a57984 */ /* 0x000ee20000000800 */
[----:B0-----:R-:W-:-:S02]  /*2620*/  FMNMX R161, R161, R134, !PT ;  /* 0x00000086a1a17209 */ /* 0x001fc40007800000 */
[----:B-1----:R-:W-:Y:S02]  /*2630*/  FMNMX R160, R160, R133, !PT ;  /* 0x00000085a0a07209 */ /* 0x002fe40007800000 */
[----:B--2---:R-:W-:Y:S02]  /*2640*/  FMNMX R164, R164, R19, !PT ;  /* 0x00000013a4a47209 */ /* 0x004fe40007800000 */
[----:B---3--:R-:W-:Y:S01]  /*2650*/  FMNMX R165, R165, R132, !PT ;  /* 0x00000084a5a57209 */ /* 0x008fe20007800000 */
[--C-:B------:R-:W-:Y:S01]  /*2660*/  FFMA R108, R108, UR9, -R161.reuse ;  /* 0x000000096c6c7c23 */ /* 0x100fe200080008a1 */
[----:B------:R-:W-:Y:S01]  /*2670*/  FFMA R109, R109, UR9, -R161 ;  /* 0x000000096d6d7c23 */ /* 0x000fe200080008a1 */
[--C-:B------:R-:W-:Y:S01]  /*2680*/  FFMA R110, R110, UR9, -R160.reuse ;  /* 0x000000096e6e7c23 */ /* 0x100fe200080008a0 */
[----:B------:R-:W-:Y:S01]  /*2690*/  FFMA R111, R111, UR9, -R160 ;  /* 0x000000096f6f7c23 */ /* 0x000fe200080008a0 */
[--C-:B------:R-:W-:Y:S01]  /*26a0*/  FFMA R84, R84, UR9, -R164.reuse ;  /* 0x0000000954547c23 */ /* 0x100fe200080008a4 */
[----:B------:R-:W-:Y:S01]  /*26b0*/  FFMA R85, R85, UR9, -R164 ;  /* 0x0000000955557c23 */ /* 0x000fe200080008a4 */
[--C-:B------:R-:W-:Y:S01]  /*26c0*/  FFMA R86, R86, UR9, -R165.reuse ;  /* 0x0000000956567c23 */ /* 0x100fe200080008a5 */
[----:B------:R-:W-:Y:S01]  /*26d0*/  FFMA R87, R87, UR9, -R165 ;  /* 0x0000000957577c23 */ /* 0x000fe200080008a5 */
[----:B------:R-:W-:Y:S01]  /*26e0*/  FMUL R108, R108, 1.4426950216293334961 ;  /* 0x3fb8aa3b6c6c7820 */ /* 0x000fe20000400000 */
[----:B------:R-:W-:Y:S01]  /*26f0*/  FMUL R109, R109, 1.4426950216293334961 ;  /* 0x3fb8aa3b6d6d7820 */ /* 0x000fe20000400000 */
[----:B------:R-:W-:Y:S01]  /*2700*/  FMUL R110, R110, 1.4426950216293334961 ;  /* 0x3fb8aa3b6e6e7820 */ /* 0x000fe20000400000 */
[----:B------:R-:W-:Y:S01]  /*2710*/  FMUL R111, R111, 1.4426950216293334961 ;  /* 0x3fb8aa3b6f6f7820 */ /* 0x000fe20000400000 */
[----:B------:R-:W-:Y:S01]  /*2720*/  FMUL R84, R84, 1.4426950216293334961 ;  /* 0x3fb8aa3b54547820 */ /* 0x000fe20000400000 */
[----:B------:R-:W-:Y:S01]  /*2730*/  FMUL R85, R85, 1.4426950216293334961 ;  /* 0x3fb8aa3b55557820 */ /* 0x000fe20000400000 */
[----:B------:R-:W-:Y:S01]  /*2740*/  FMUL R86, R86, 1.4426950216293334961 ;  /* 0x3fb8aa3b56567820 */ /* 0x000fe20000400000 */
[----:B------:R-:W-:Y:S01]  /*2750*/  FMUL R87, R87, 1.4426950216293334961 ;  /* 0x3fb8aa3b57577820 */ /* 0x000fe20000400000 */
[----:B------:R-:W-:Y:S08]  /*2760*/  MUFU.EX2 R113, R108 ;  /* 0x0000006c00717308 */ /* 0x000ff00000000800 */
[----:B------:R-:W0:Y:S08]  /*2770*/  MUFU.EX2 R120, R109 ;  /* 0x0000006d00787308 */ /* 0x000e300000000800 */
[----:B------:R-:W-:Y:S08]  /*2780*/  MUFU.EX2 R114, R110 ;  /* 0x0000006e00727308 */ /* 0x000ff00000000800 */
[----:B------:R-:W1:Y:S08]  /*2790*/  MUFU.EX2 R121, R111 ;  /* 0x0000006f00797308 */ /* 0x000e700000000800 */
[----:B------:R-:W-:Y:S08]  /*27a0*/  MUFU.EX2 R122, R84 ;  /* 0x00000054007a7308 */ /* 0x000ff00000000800 */
[----:B------:R-:W2:Y:S08]  /*27b0*/  MUFU.EX2 R129, R85 ;  /* 0x0000005500817308 */ /* 0x000eb00000000800 */
[----:B------:R-:W-:Y:S08]  /*27c0*/  MUFU.EX2 R123, R86 ;  /* 0x00000056007b7308 */ /* 0x000ff00000000800 */
[----:B------:R-:W3:Y:S01]  /*27d0*/  MUFU.EX2 R128, R87 ;  /* 0x0000005700807308 */ /* 0x000ee20000000800 */
[----:B0-----:R-:W-:Y:S01]  /*27e0*/  FADD R88, R113, R120 ;  /* 0x0000007871587221 */ /* 0x001fe20000000000 */
[----:B-1----:R-:W-:Y:S01]  /*27f0*/  FADD R89, R114, R121 ;  /* 0x0000007972597221 */ /* 0x002fe20000000000 */
[----:B--2---:R-:W-:-:S03]  /*2800*/  FADD R84, R122, R129 ;  /* 0x000000817a547221 */ /* 0x004fc60000000000 */
[----:B------:R-:W0:Y:S04]  /*2810*/  SHFL.BFLY PT, R91, R88, 0x2, 0x1f ;  /* 0x0c401f00585b7f89 */ /* 0x000e2800000e0000 */
[----:B------:R-:W1:Y:S01]  /*2820*/  SHFL.BFLY PT, R92, R89, 0x2, 0x1f ;  /* 0x0c401f00595c7f89 */ /* 0x000e6200000e0000 */
[----:B---3--:R-:W-:-:S03]  /*2830*/  FADD R90, R123, R128 ;  /* 0x000000807b5a7221 */ /* 0x008fc60000000000 */
[----:B------:R-:W2:Y:S04]  /*2840*/  SHFL.BFLY PT, R85, R84, 0x2, 0x1f ;  /* 0x0c401f0054557f89 */ /* 0x000ea800000e0000 */
[----:B------:R-:W3:Y:S01]  /*2850*/  SHFL.BFLY PT, R93, R90, 0x2, 0x1f ;  /* 0x0c401f005a5d7f89 */ /* 0x000ee200000e0000 */
[----:B0-----:R-:W-:Y:S01]  /*2860*/  FADD R91, R88, R91 ;  /* 0x0000005b585b7221 */ /* 0x001fe20000000000 */
[----:B-1----:R-:W-:-:S04]  /*2870*/  FADD R92, R89, R92 ;  /* 0x0000005c595c7221 */ /* 0x002fc80000000000 */
[----:B------:R-:W0:Y:S01]  /*2880*/  SHFL.BFLY PT, R86, R91, 0x1, 0x1f ;  /* 0x0c201f005b567f89 */ /* 0x000e2200000e0000 */
[----:B--2---:R-:W-:Y:S01]  /*2890*/  FADD R87, R84, R85 ;  /* 0x0000005554577221 */ /* 0x004fe20000000000 */
[----:B---3--:R-:W-:Y:S02]  /*28a0*/  FADD R93, R90, R93 ;  /* 0x0000005d5a5d7221 */ /* 0x008fe40000000000 */
[----:B------:R-:W1:Y:S04]  /*28b0*/  SHFL.BFLY PT, R85, R92, 0x1, 0x1f ;  /* 0x0c201f005c557f89 */ /* 0x000e6800000e0000 */
[----:B------:R-:W2:Y:S04]  /*28c0*/  SHFL.BFLY PT, R94, R87, 0x1, 0x1f ;  /* 0x0c201f00575e7f89 */ /* 0x000ea800000e0000 */
[----:B------:R-:W3:Y:S01]  /*28d0*/  SHFL.BFLY PT, R88, R93, 0x1, 0x1f ;  /* 0x0c201f005d587f89 */ /* 0x000ee200000e0000 */
[----:B0-----:R-:W-:Y:S01]  /*28e0*/  FADD R86, R91, R86 ;  /* 0x000000565b567221 */ /* 0x001fe20000000000 */
[----:B------:R-:W-:Y:S01]  /*28f0*/  BAR.SYNC.DEFER_BLOCKING 0x0 ;  /* 0x0000000000007b1d */ /* 0x000fe20000010000 */
[----:B-1----:R-:W-:Y:S01]  /*2900*/  FADD R89, R92, R85 ;  /* 0x000000555c597221 */ /* 0x002fe20000000000 */
[----:B--2---:R-:W-:Y:S01]  /*2910*/  FADD R90, R87, R94 ;  /* 0x0000005e575a7221 */ /* 0x004fe20000000000 */
[----:B---3--:R-:W-:-:S03]  /*2920*/  FADD R88, R93, R88 ;  /* 0x000000585d587221 */ /* 0x008fc60000000000 */
[----:B------:R-:W-:Y:S04]  /*2930*/  @!P2 STS [R107], R86 ;  /* 0x000000566b00a388 */ /* 0x000fe80000000800 */
[----:B------:R-:W-:Y:S04]  /*2940*/  @!P2 STS [R107+0x100], R89 ;  /* 0x000100596b00a388 */ /* 0x000fe80000000800 */
[----:B------:R-:W-:Y:S04]  /*2950*/  @!P2 STS [R107+0x200], R90 ;  /* 0x0002005a6b00a388 */ /* 0x000fe80000000800 */
[----:B------:R-:W-:Y:S01]  /*2960*/  @!P2 STS [R107+0x300], R88 ;  /* 0x000300586b00a388 */ /* 0x000fe20000000800 */
[----:B------:R-:W-:Y:S06]  /*2970*/  BAR.SYNC.DEFER_BLOCKING 0x0 ;  /* 0x0000000000007b1d */ /* 0x000fec0000010000 */
[----:B------:R-:W0:Y:S04]  /*2980*/  LDS R92, [R105] ;  /* 0x00000000695c7984 */ /* 0x000e280000000800 */
[----:B0-----:R-:W0:Y:S02]  /*2990*/  SHFL.BFLY PT, R85, R92, 0x4, 0x1f ;  /* 0x0c801f005c557f89 */ /* 0x001e2400000e0000 */
[----:B0-----:R-:W-:-:S05]  /*29a0*/  FADD R94, R92, R85 ;  /* 0x000000555c5e7221 */ /* 0x001fca0000000000 */
[----:B------:R-:W0:Y:S02]  /*29b0*/  SHFL.BFLY PT, R85, R94, 0x2, 0x1f ;  /* 0x0c401f005e557f89 */ /* 0x000e2400000e0000 */
[----:B0-----:R-:W-:-:S05]  /*29c0*/  FADD R95, R94, R85 ;  /* 0x000000555e5f7221 */ /* 0x001fca0000000000 */
[----:B------:R-:W0:Y:S02]  /*29d0*/  SHFL.BFLY PT, R84, R95, 0x1, 0x1f ;  /* 0x0c201f005f547f89 */ /* 0x000e2400000e0000 */
[----:B0-----:R-:W-:-:S05]  /*29e0*/  FADD R104, R95, R84 ;  /* 0x000000545f687221 */ /* 0x001fca0000000000 */
[----:B------:R0:W-:Y:S01]  /*29f0*/  @!P1 STS [R105], R104 ;  /* 0x0000006869009388 */ /* 0x0001e20000000800 */
[C---:B------:R-:W-:Y:S01]  /*2a00*/  IMAD.WIDE R84, R15.reuse, 0x2, R20 ;  /* 0x000000020f547825 */ /* 0x040fe200078e0214 */
[----:B------:R-:W-:Y:S03]  /*2a10*/  BAR.SYNC.DEFER_BLOCKING 0x0 ;  /* 0x0000000000007b1d */ /* 0x000fe60000010000 */
[----:B------:R-:W-:-:S04]  /*2a20*/  IMAD.WIDE R86, R15, 0x2, R22 ;  /* 0x000000020f567825 */ /* 0x000fc800078e0216 */
[----:B------:R-:W-:-:S04]  /*2a30*/  IMAD.WIDE R88, R15, 0x2, R24 ;  /* 0x000000020f587825 */ /* 0x000fc800078e0218 */
[----:B------:R-:W-:-:S04]  /*2a40*/  IMAD.WIDE R90, R15, 0x2, R26 ;  /* 0x000000020f5a7825 */ /* 0x000fc800078e021a */
[----:B------:R-:W-:-:S04]  /*2a50*/  IMAD.WIDE R92, R15, 0x2, R28 ;  /* 0x000000020f5c7825 */ /* 0x000fc800078e021c */
[----:B------:R-:W-:-:S04]  /*2a60*/  IMAD.WIDE R94, R15, 0x2, R50 ;  /* 0x000000020f5e7825 */ /* 0x000fc800078e0232 */
[C---:B------:R-:W-:Y:S01]  /*2a70*/  IMAD.WIDE R106, R15.reuse, 0x2, R48 ;  /* 0x000000020f6a7825 */ /* 0x040fe200078e0230 */
[----:B------:R1:W2:Y:S03]  /*2a80*/  LDG.E.U16 R130, desc[UR10][R84.64] ;  /* 0x0000000a54827981 */ /* 0x0002a6000c1e1500 */
[C---:B0-----:R-:W-:Y:S01]  /*2a90*/  IMAD.WIDE R104, R15.reuse, 0x2, R52 ;  /* 0x000000020f687825 */ /* 0x041fe200078e0234 */
        /* <DEDUP_REMOVED lines=9> */
[C---:B------:R-:W-:Y:S01]  /*2b30*/  IMAD.WIDE R110, R15.reuse, 0x2, R30 ;  /* 0x000000020f6e7825 */ /* 0x040fe200078e021e */
[----:B------:R-:W3:Y:S03]  /*2b40*/  LDG.E.U16 R221, desc[UR10][R106.64] ;  /* 0x0000000a6add7981 */ /* 0x000ee6000c1e1500 */
[C---:B-1----:R-:W-:Y:S01]  /*2b50*/  IMAD.WIDE R84, R15.reuse, 0x2, R54 ;  /* 0x000000020f547825 */ /* 0x042fe200078e0236 */
[----:B------:R1:W3:Y:S03]  /*2b60*/  LDG.E.U16 R223, desc[UR10][R104.64] ;  /* 0x0000000a68df7981 */ /* 0x0002e6000c1e1500 */
[C---:B0-----:R-:W-:Y:S01]  /*2b70*/  IMAD.WIDE R86, R15.reuse, 0x2, R56 ;  /* 0x000000020f567825 */ /* 0x041fe200078e0238 */
[----:B------:R-:W3:Y:S03]  /*2b80*/  LDG.E.U16 R217, desc[UR10][R224.64] ;  /* 0x0000000ae0d97981 */ /* 0x000ee6000c1e1500 */
[C---:B----4-:R-:W-:Y:S01]  /*2b90*/  IMAD.WIDE R88, R15.reuse, 0x2, R60 ;  /* 0x000000020f587825 */ /* 0x050fe200078e023c */
[----:B------:R-:W4:Y:S03]  /*2ba0*/  LDG.E.U16 R218, desc[UR10][R226.64] ;  /* 0x0000000ae2da7981 */ /* 0x000f26000c1e1500 */
[C---:B------:R-:W-:Y:S01]  /*2bb0*/  IMAD.WIDE R90, R15.reuse, 0x2, R64 ;  /* 0x000000020f5a7825 */ /* 0x040fe200078e0240 */
[----:B------:R-:W4:Y:S03]  /*2bc0*/  LDG.E.U16 R219, desc[UR10][R228.64] ;  /* 0x0000000ae4db7981 */ /* 0x000f26000c1e1500 */
[C---:B------:R-:W-:Y:S01]  /*2bd0*/  IMAD.WIDE R92, R15.reuse, 0x2, R36 ;  /* 0x000000020f5c7825 */ /* 0x040fe200078e0224 */
[----:B------:R0:W4:Y:S03]  /*2be0*/  LDG.E.U16 R220, desc[UR10][R108.64] ;  /* 0x0000000a6cdc7981 */ /* 0x000126000c1e1500 */
[C---:B------:R-:W-:Y:S01]  /*2bf0*/  IMAD.WIDE R94, R15.reuse, 0x2, R68 ;  /* 0x000000020f5e7825 */ /* 0x040fe200078e0244 */
[----:B------:R0:W4:Y:S03]  /*2c00*/  LDG.E.U16 R156, desc[UR10][R110.64] ;  /* 0x0000000a6e9c7981 */ /* 0x000126000c1e1500 */
[C---:B-1----:R-:W-:Y:S01]  /*2c10*/  IMAD.WIDE R104, R15.reuse, 0x2, R72 ;  /* 0x000000020f687825 */ /* 0x042fe200078e0248 */
[----:B------:R1:W4:Y:S03]  /*2c20*/  LDG.E.U16 R224, desc[UR10][R84.64] ;  /* 0x0000000a54e07981 */ /* 0x000326000c1e1500 */
[C---:B------:R-:W-:Y:S01]  /*2c30*/  IMAD.WIDE R106, R15.reuse, 0x2, R76 ;  /* 0x000000020f6a7825 */ /* 0x040fe200078e024c */
[----:B------:R1:W4:Y:S03]  /*2c40*/  LDG.E.U16 R225, desc[UR10][R86.64] ;  /* 0x0000000a56e17981 */ /* 0x000326000c1e1500 */
[C---:B0-----:R-:W-:Y:S01]  /*2c50*/  IMAD.WIDE R108, R15.reuse, 0x2, R80 ;  /* 0x000000020f6c7825 */ /* 0x041fe200078e0250 */
[----:B------:R0:W4:Y:S03]  /*2c60*/  LDG.E.U16 R226, desc[UR10][R88.64] ;  /* 0x0000000a58e27981 */ /* 0x000126000c1e1500 */
        /* <DEDUP_REMOVED lines=9> */
[----:B------:R-:W4:Y:S03]  /*2d00*/  LDG.E.U16 R106, desc[UR10][R106.64] ;  /* 0x0000000a6a6a7981 */ /* 0x000f26000c1e1500 */
[C---:B------:R-:W-:Y:S01]  /*2d10*/  IMAD.WIDE R90, R15.reuse, 0x2, R70 ;  /* 0x000000020f5a7825 */ /* 0x040fe200078e0246 */
[----:B------:R-:W4:Y:S03]  /*2d20*/  LDG.E.U16 R157, desc[UR10][R142.64] ;  /* 0x0000000a8e9d7981 */ /* 0x000f26000c1e1500 */
[C---:B------:R-:W-:Y:S01]  /*2d30*/  IMAD.WIDE R92, R15.reuse, 0x2, R74 ;  /* 0x000000020f5c7825 */ /* 0x040fe200078e024a */
[----:B------:R0:W4:Y:S03]  /*2d40*/  LDG.E.U16 R108, desc[UR10][R108.64] ;  /* 0x0000000a6c6c7981 */ /* 0x000126000c1e1500 */
[C---:B-1----:R-:W-:Y:S01]  /*2d50*/  IMAD.WIDE R94, R15.reuse, 0x2, R78 ;  /* 0x000000020f5e7825 */ /* 0x042fe200078e024e */
[----:B------:R-:W4:Y:S03]  /*2d60*/  LDG.E.U16 R110, desc[UR10][R110.64] ;  /* 0x0000000a6e6e7981 */ /* 0x000f26000c1e1500 */
[C---:B------:R-:W-:Y:S01]  /*2d70*/  IMAD.WIDE R144, R15.reuse, 0x2, R34 ;  /* 0x000000020f907825 */ /* 0x040fe200078e0222 */
[----:B------:R-:W4:Y:S03]  /*2d80*/  LDG.E.U16 R84, desc[UR10][R84.64] ;  /* 0x0000000a54547981 */ /* 0x000f26000c1e1500 */
[----:B------:R-:W-:Y:S01]  /*2d90*/  IMAD.WIDE R104, R15, 0x2, R82 ;  /* 0x000000020f687825 */ /* 0x000fe200078e0252 */
[----:B------:R1:W4:Y:S04]  /*2da0*/  LDG.E.U16 R216, desc[UR10][R144.64] ;  /* 0x0000000a90d87981 */ /* 0x000328000c1e1500 */
[----:B------:R-:W4:Y:S04]  /*2db0*/  LDG.E.U16 R86, desc[UR10][R86.64] ;  /* 0x0000000a56567981 */ /* 0x000f28000c1e1500 */
[----:B------:R0:W4:Y:S04]  /*2dc0*/  LDG.E.U16 R89, desc[UR10][R88.64] ;  /* 0x0000000a58597981 */ /* 0x000128000c1e1500 */
[----:B------:R-:W4:Y:S04]  /*2dd0*/  LDG.E.U16 R90, desc[UR10][R90.64] ;  /* 0x0000000a5a5a7981 */ /* 0x000f28000c1e1500 */
[----:B------:R1:W4:Y:S04]  /*2de0*/  LDG.E.U16 R92, desc[UR10][R92.64] ;  /* 0x0000000a5c5c7981 */ /* 0x000328000c1e1500 */
[----:B------:R-:W4:Y:S04]  /*2df0*/  LDG.E.U16 R94, desc[UR10][R94.64] ;  /* 0x0000000a5e5e7981 */ /* 0x000f28000c1e1500 */
[----:B------:R1:W4:Y:S01]  /*2e00*/  LDG.E.U16 R231, desc[UR10][R104.64] ;  /* 0x0000000a68e77981 */ /* 0x000322000c1e1500 */
[----:B0-----:R-:W-:-:S02]  /*2e10*/  LOP3.LUT R109, R0, 0x7, RZ, 0xc0, !PT ;  /* 0x00000007006d7812 */ /* 0x001fc400078ec0ff */
[C---:B------:R-:W-:Y:S01]  /*2e20*/  LOP3.LUT R107, R0.reuse, 0xc0, RZ, 0xc0, !PT ;  /* 0x000000c0006b7812 */ /* 0x040fe200078ec0ff */
[----:B------:R-:W-:Y:S01]  /*2e30*/  IMAD.SHL.U32 R142, R0, 0x80, RZ ;  /* 0x00000080008e7824 */ /* 0x000fe200078e00ff */
[----:B------:R-:W-:Y:S01]  /*2e40*/  LDS R143, [R112+0x100] ;  /* 0x00010000708f7984 */ /* 0x000fe20000000800 */
[----:B------:R-:W-:Y:S01]  /*2e50*/  IMAD.SHL.U32 R109, R109, 0x10, RZ ;  /* 0x000000106d6d7824 */ /* 0x000fe200078e00ff */
[----:B-1----:R-:W-:Y:S02]  /*2e60*/  SHF.R.U32.HI R144, RZ, 0x2, R107 ;  /* 0x00000002ff907819 */ /* 0x002fe4000001166b */
[----:B------:R-:W-:Y:S02]  /*2e70*/  LDS R145, [R112+0x300] ;  /* 0x0003000070917984 */ /* 0x000fe40000000800 */
[----:B------:R-:W-:Y:S02]  /*2e80*/  LOP3.LUT R88, R144, 0x1fe, R115, 0x78, !PT ;  /* 0x000001fe90587812 */ /* 0x000fe400078e7873 */
[----:B------:R-:W-:Y:S01]  /*2e90*/  LOP3.LUT R109, R109, 0x780, R142, 0xf8, !PT ;  /* 0x000007806d6d7812 */ /* 0x000fe200078ef88e */
[----:B------:R-:W-:Y:S04]  /*2ea0*/  LDS R144, [R112+0x200] ;  /* 0x0002000070907984 */ /* 0x000fe80000000800 */
[----:B------:R0:W-:Y:S01]  /*2eb0*/  LDS R142, [R112] ;  /* 0x00000000708e7984 */ /* 0x0001e20000000800 */
[----:B------:R-:W-:Y:S01]  /*2ec0*/  BAR.SYNC.DEFER_BLOCKING 0x0 ;  /* 0x0000000000007b1d */ /* 0x000fe20000010000 */
[----:B------:R-:W-:-:S02]  /*2ed0*/  LOP3.LUT R93, R88, 0x40, RZ, 0x3c, !PT ;  /* 0x00000040585d7812 */ /* 0x000fc400078e3cff */
[----:B------:R-:W-:Y:S02]  /*2ee0*/  F2FP.F16.F32.PACK_AB R104, R120, R113 ;  /* 0x000000717868723e */ /* 0x000fe400000000ff */
[----:B------:R-:W-:Y:S02]  /*2ef0*/  F2FP.F16.F32.PACK_AB R105, R121, R114 ;  /* 0x000000727969723e */ /* 0x000fe400000000ff */
[----:B------:R-:W-:Y:S02]  /*2f00*/  F2FP.F16.F32.PACK_AB R107, R128, R123 ;  /* 0x0000007b806b723e */ /* 0x000fe400000000ff */
[----:B0-----:R-:W-:Y:S01]  /*2f10*/  LOP3.LUT R112, R109, 0x10, R0, 0x78, !PT ;  /* 0x000000106d707812 */ /* 0x001fe200078e7800 */
[----:B------:R-:W-:Y:S01]  /*2f20*/  FADD R19, -R164, R19 ;  /* 0x00000013a4137221 */ /* 0x000fe20000000100 */
[----:B------:R-:W-:Y:S01]  /*2f30*/  UIADD3 UR4, UPT, UPT, UR4, 0x40, URZ ;  /* 0x0000004004047890 */ /* 0x000fe2000fffe0ff */
[----:B--2---:R-:W-:Y:S04]  /*2f40*/  STS.U16 [R88+UR6], R130 ;  /* 0x0000008258007988 */ /* 0x004fe80008000406 */
[----:B-----5:R-:W-:Y:S04]  /*2f50*/  STS.U16 [R88+UR6+0x400], R135 ;  /* 0x0004008758007988 */ /* 0x020fe80008000406 */
[----:B---3--:R-:W-:Y:S04]  /*2f60*/  STS.U16 [R88+UR6+0x800], R153 ;  /* 0x0008009958007988 */ /* 0x008fe80008000406 */
        /* <DEDUP_REMOVED lines=10> */
[----:B------:R0:W-:Y:S04]  /*3010*/  STS.U16 [R88+UR6+0x3800], R106 ;  /* 0x0038006a58007988 */ /* 0x0001e80008000406 */
[----:B------:R-:W-:Y:S01]  /*3020*/  STS.U16 [R88+UR6+0xc00], R157 ;  /* 0x000c009d58007988 */ /* 0x000fe20008000406 */
[----:B0-----:R-:W-:-:S03]  /*3030*/  F2FP.F16.F32.PACK_AB R106, R129, R122 ;  /* 0x0000007a816a723e */ /* 0x001fc600000000ff */
[----:B------:R0:W-:Y:S04]  /*3040*/  STS.U16 [R88+UR6+0x3c00], R108 ;  /* 0x003c006c58007988 */ /* 0x0001e80008000406 */
        /* <DEDUP_REMOVED lines=13> */
[----:B------:R1:W-:Y:S04]  /*3120*/  STS.U16 [R93+UR6+0x3600], R92 ;  /* 0x0036005c5d007988 */ /* 0x0003e80008000406 */
[----:B------:R-:W-:Y:S04]  /*3130*/  STS.U16 [R93+UR6+0x3a00], R94 ;  /* 0x003a005e5d007988 */ /* 0x000fe80008000406 */
[----:B------:R-:W-:Y:S04]  /*3140*/  STS.U16 [R93+UR6+0x3e00], R231 ;  /* 0x003e00e75d007988 */ /* 0x000fe80008000406 */
[----:B------:R-:W-:Y:S01]  /*3150*/  STSM.16.M88.4 [R9+0x6000], R104 ;  /* 0x0060006809007844 */ /* 0x000fe20000000200 */
[----:B------:R-:W-:Y:S01]  /*3160*/  BAR.SYNC.DEFER_BLOCKING 0x0 ;  /* 0x0000000000007b1d */ /* 0x000fe20000010000 */
[----:B0-----:R-:W-:Y:S01]  /*3170*/  FADD R88, -R161, R134 ;  /* 0x00000086a1587221 */ /* 0x001fe20000000100 */
[----:B-1----:R-:W-:-:S03]  /*3180*/  FADD R92, -R160, R133 ;  /* 0x00000085a05c7221 */ /* 0x002fc60000000100 */
[----:B------:R-:W-:Y:S01]  /*3190*/  FMUL R152, R88, 1.4426950216293334961 ;  /* 0x3fb8aa3b58987820 */ /* 0x000fe20000400000 */
[----:B------:R-:W-:-:S05]  /*31a0*/  FMUL R153, R92, 1.4426950216293334961 ;  /* 0x3fb8aa3b5c997820 */ /* 0x000fca0000400000 */
[----:B------:R-:W0:Y:S01]  /*31b0*/  MUFU.EX2 R152, R152 ;  /* 0x0000009800987308 */ /* 0x000e220000000800 */
[----:B------:R-:W-:Y:S04]  /*31c0*/  LDSM.16.M88.4 R108, [R112+UR6+0x6000] ;  /* 0x00600006706c783b */ /* 0x000fe80008000200 */
[----:B------:R-:W1:Y:S04]  /*31d0*/  LDSM.16.M88.4 R84, [R10+UR6] ;  /* 0x000000060a54783b */ /* 0x000e680008000200 */
[----:B------:R-:W2:Y:S01]  /*31e0*/  LDSM.16.M88.4 R88, [R10+UR6+0x2000] ;  /* 0x002000060a58783b */ /* 0x000ea20008000200 */
[----:B------:R-:W3:Y:S03]  /*31f0*/  MUFU.EX2 R153, R153 ;  /* 0x0000009900997308 */ /* 0x000ee60000000800 */
[----:B------:R4:W5:Y:S01]  /*3200*/  LDSM.16.M88.4 R92, [R112+UR6+0x6800] ;  /* 0x00680006705c783b */ /* 0x0009620008000200 */
[----:B------:R-:W-:Y:S01]  /*3210*/  FMUL R156, R19, 1.4426950216293334961 ;  /* 0x3fb8aa3b139c7820 */ /* 0x000fe20000400000 */
[----:B------:R-:W-:Y:S01]  /*3220*/  FADD R19, -R165, R132 ;  /* 0x00000084a5137221 */ /* 0x000fe20000000100 */
[C---:B0-----:R-:W-:Y:S01]  /*3230*/  FMUL R113, R152.reuse, R101 ;  /* 0x0000006598717220 */ /* 0x041fe20000400000 */
[----:B------:R-:W-:Y:S02]  /*3240*/  LDSM.16.M88.4 R104, [R16+UR6+0x6800] ;  /* 0x006800061068783b */ /* 0x000fe40008000200 */
[----:B------:R-:W-:Y:S01]  /*3250*/  FMUL R19, R19, 1.4426950216293334961 ;  /* 0x3fb8aa3b13137820 */ /* 0x000fe20000400000 */
[----:B------:R-:W0:Y:S01]  /*3260*/  MUFU.EX2 R156, R156 ;  /* 0x0000009c009c7308 */ /* 0x000e220000000800 */
[C---:B----4-:R-:W-:Y:S01]  /*3270*/  FMUL R112, R152.reuse, R100 ;  /* 0x0000006498707220 */ /* 0x050fe20000400000 */
[C---:B------:R-:W-:Y:S01]  /*3280*/  FMUL R96, R152.reuse, R96 ;  /* 0x0000006098607220 */ /* 0x040fe20000400000 */
[----:B------:R-:W-:Y:S01]  /*3290*/  FMUL R97, R152, R97 ;  /* 0x0000006198617220 */ /* 0x000fe20000400000 */
[----:B------:R-:W-:Y:S04]  /*32a0*/  LDSM.16.M88.4 R120, [R17+UR6+0x6000] ;  /* 0x006000061178783b */ /* 0x000fe80008000200 */
[----:B------:R4:W1:Y:S01]  /*32b0*/  MUFU.EX2 R157, R19 ;  /* 0x00000013009d7308 */ /* 0x0008620000000800 */
[C---:B---3--:R-:W-:Y:S01]  /*32c0*/  FMUL R114, R153.reuse, R102 ;  /* 0x0000006699727220 */ /* 0x048fe20000400000 */
[C---:B------:R-:W-:Y:S01]  /*32d0*/  FMUL R115, R153.reuse, R103 ;  /* 0x0000006799737220 */ /* 0x040fe20000400000 */
[C---:B------:R-:W-:Y:S01]  /*32e0*/  FMUL R98, R153.reuse, R98 ;  /* 0x0000006299627220 */ /* 0x040fe20000400000 */
[----:B------:R-:W3:Y:S01]  /*32f0*/  LDSM.16.M88.4 R100, [R16+UR6+0x6000] ;  /* 0x006000061064783b */ /* 0x000ee20008000200 */
[----:B------:R-:W-:-:S03]  /*3300*/  FMUL R99, R153, R99 ;  /* 0x0000006399637220 */ /* 0x000fc60000400000 */
[----:B------:R-:W-:Y:S01]  /*3310*/  LDSM.16.M88.4 R128, [R13+UR6+0x2000] ;  /* 0x002000060d80783b */ /* 0x000fe20008000200 */
[C---:B0-----:R-:W-:Y:S01]  /*3320*/  FMUL R116, R156.reuse, R116 ;  /* 0x000000749c747220 */ /* 0x041fe20000400000 */
[----:B------:R-:W-:Y:S01]  /*3330*/  FMUL R117, R156, R117 ;  /* 0x000000759c757220 */ /* 0x000fe20000400000 */
[----:B----4-:R-:W0:Y:S01]  /*3340*/  LDC R19, c[0x0][0x3c4] ;  /* 0x0000f100ff137b82 */ /* 0x010e220000000800 */
[----:B------:R-:W-:Y:S01]  /*3350*/  LDSM.16.M88.4 R132, [R17+UR6+0x6800] ;  /* 0x006800061184783b */ /* 0x000fe20008000200 */
[----:B-1----:R-:W-:Y:S01]  /*3360*/  HMMA.16816.F32 R96, R108, R84, R96 ;  /* 0x000000546c60723c */ /* 0x002fe20000001860 */
[C---:B------:R-:W-:Y:S01]  /*3370*/  FMUL R118, R157.reuse, R118 ;  /* 0x000000769d767220 */ /* 0x040fe20000400000 */
[----:B------:R-:W-:-:S06]  /*3380*/  FMUL R119, R157, R119 ;  /* 0x000000779d777220 */ /* 0x000fcc0000400000 */
[-C--:B--2---:R-:W-:Y:S01]  /*3390*/  HMMA.16816.F32 R108, R108, R88.reuse, R112 ;  /* 0x000000586c6c723c */ /* 0x084fe20000001870 */
[C---:B------:R-:W-:Y:S01]  /*33a0*/  FMUL R112, R156.reuse, R124 ;  /* 0x0000007c9c707220 */ /* 0x040fe20000400000 */
[----:B------:R-:W-:Y:S01]  /*33b0*/  FMUL R113, R156, R125 ;  /* 0x0000007d9c717220 */ /* 0x000fe20000400000 */
[C---:B------:R-:W-:Y:S01]  /*33c0*/  FMUL R114, R157.reuse, R126 ;  /* 0x0000007e9d727220 */ /* 0x040fe20000400000 */
[----:B------:R-:W-:Y:S02]  /*33d0*/  FMUL R115, R157, R127 ;  /* 0x0000007f9d737220 */ /* 0x000fe40000400000 */
[----:B------:R-:W1:Y:S02]  /*33e0*/  LDSM.16.M88.4 R124, [R13+UR6] ;  /* 0x000000060d7c783b */ /* 0x000e640008000200 */
[C---:B-----5:R-:W-:Y:S01]  /*33f0*/  HMMA.16816.F32 R116, R92.reuse, R88, R116 ;  /* 0x000000585c74723c */ /* 0x060fe20000001874 */
[----:B------:R-:W2:Y:S07]  /*3400*/  LDC R88, c[0x0][0x3d4] ;  /* 0x0000f500ff587b82 */ /* 0x000eae0000000800 */
[----:B------:R-:W-:Y:S08]  /*3410*/  HMMA.16816.F32 R112, R92, R84, R112 ;  /* 0x000000545c70723c */ /* 0x000ff00000001870 */
[C---:B---3--:R-:W-:Y:S08]  /*3420*/  HMMA.16816.F32 R96, R100.reuse, R86, R96 ;  /* 0x000000566460723c */ /* 0x048ff00000001860 */
[----:B------:R-:W-:Y:S01]  /*3430*/  HMMA.16816.F32 R108, R100, R90, R108 ;  /* 0x0000005a646c723c */ /* 0x000fe2000000186c */
[----:B------:R-:W3:Y:S07]  /*3440*/  LDSM.16.M88.4 R100, [R18+UR6+0x6000] ;  /* 0x006000061264783b */ /* 0x000eee0008000200 */
[C---:B------:R-:W-:Y:S01]  /*3450*/  HMMA.16816.F32 R112, R104.reuse, R86, R112 ;  /* 0x000000566870723c */ /* 0x040fe20000001870 */
[----:B------:R-:W4:Y:S07]  /*3460*/  LDSM.16.M88.4 R84, [R18+UR6+0x6800] ;  /* 0x006800061254783b */ /* 0x000f2e0008000200 */
[----:B------:R-:W-:Y:S08]  /*3470*/  HMMA.16816.F32 R116, R104, R90, R116 ;  /* 0x0000005a6874723c */ /* 0x000ff00000001874 */
[C---:B-1----:R-:W-:Y:S08]  /*3480*/  HMMA.16816.F32 R96, R120.reuse, R124, R96 ;  /* 0x0000007c7860723c */ /* 0x042ff00000001860 */
[----:B------:R-:W-:Y:S08]  /*3490*/  HMMA.16816.F32 R108, R120, R128, R108 ;  /* 0x00000080786c723c */ /* 0x000ff0000000186c */
[C---:B------:R-:W-:Y:S08]  /*34a0*/  HMMA.16816.F32 R112, R132.reuse, R124, R112 ;  /* 0x0000007c8470723c */ /* 0x040ff00000001870 */
[----:B------:R-:W-:Y:S08]  /*34b0*/  HMMA.16816.F32 R116, R132, R128, R116 ;  /* 0x000000808474723c */ /* 0x000ff00000001874 */
[----:B---3--:R-:W-:Y:S01]  /*34c0*/  HMMA.16816.F32 R96, R100, R126, R96 ;  /* 0x0000007e6460723c */ /* 0x008fe20000001860 */
[----:B------:R-:W-:-:S07]  /*34d0*/  UISETP.GE.AND UP0, UPT, UR4, UR12, UPT ;  /* 0x0000000c0400728c */ /* 0x000fce000bf06270 */
[----:B------:R-:W-:Y:S08]  /*34e0*/  HMMA.16816.F32 R100, R100, R130, R108 ;  /* 0x000000826464723c */ /* 0x000ff0000000186c */
[C---:B----4-:R-:W-:Y:S08]  /*34f0*/  HMMA.16816.F32 R124, R84.reuse, R126, R112 ;  /* 0x0000007e547c723c */ /* 0x050ff00000001870 */
[----:B------:R-:W-:Y:S01]  /*3500*/  HMMA.16816.F32 R116, R84, R130, R116 ;  /* 0x000000825474723c */ /* 0x000fe20000001874 */
[----:B0-----:R-:W-:-:S02]  /*3510*/  IMAD R14, R19, 0x40, R14 ;  /* 0x00000040130e7824 */ /* 0x001fc400078e020e */
[----:B------:R-:W-:Y:S01]  /*3520*/  FFMA2 R214, R214.F32x2.HI_LO, R152.F32x2.HI_LO, R142.F32x2.HI_LO ;  /* 0x00000098d6d67249 */ /* 0x000fe2000000008e */
[----:B--2---:R-:W-:Y:S01]  /*3530*/  LEA R15, R88, R15, 0x6 ;  /* 0x0000000f580f7211 */ /* 0x004fe200078e30ff */
[----:B------:R-:W-:Y:S02]  /*3540*/  FFMA2 R212, R212.F32x2.HI_LO, R156.F32x2.HI_LO, R144.F32x2.HI_LO ;  /* 0x0000009cd4d47249 */ /* 0x000fe40000000090 */
[----:B------:R-:W-:Y:S01]  /*3550*/  IMAD.MOV.U32 R134, RZ, RZ, R161 ;  /* 0x000000ffff867224 */ /* 0x000fe200078e00a1 */
[----:B------:R-:W-:Y:S01]  /*3560*/  MOV R19, R164 ;  /* 0x000000a400137202 */ /* 0x000fe20000000f00 */
[----:B------:R-:W-:Y:S02]  /*3570*/  IMAD.MOV.U32 R133, RZ, RZ, R160 ;  /* 0x000000ffff857224 */ /* 0x000fe400078e00a0 */
[----:B------:R-:W-:Y:S01]  /*3580*/  IMAD.MOV.U32 R132, RZ, RZ, R165 ;  /* 0x000000ffff847224 */ /* 0x000fe200078e00a5 */
[----:B------:R-:W-:Y:S08]  /*3590*/  BRA.U !UP0, `(.L_x_1) ;  /* 0xffffffe108f87547 */ /* 0x000ff0000b83ffff */
.L_x_0:
[C---:B------:R-:W-:Y:S01]  /*35a0*/  FSETP.GT.AND P4, PT, |R215|.reuse, 8.50705917302346158658e+37, PT ;  /* 0x7e800000d700780b */ /* 0x040fe20003f84200 */
[----:B------:R-:W-:Y:S01]  /*35b0*/  IMAD.SHL.U32 R6, R0, 0x10, RZ ;  /* 0x0000001000067824 */ /* 0x000fe200078e00ff */
[C---:B------:R-:W-:Y:S01]  /*35c0*/  FSETP.GEU.AND P5, PT, |R215|.reuse, 1.175494350822287508e-38, PT ;  /* 0x00800000d700780b */ /* 0x040fe20003fae200 */
[C---:B------:R-:W-:Y:S01]  /*35d0*/  FMUL R5, R215.reuse, 8388608 ;  /* 0x4b000000d7057820 */ /* 0x040fe20000400000 */
[----:B------:R-:W-:Y:S01]  /*35e0*/  FSETP.GEU.AND P6, PT, R215, 1.175494350822287508e-38, PT ;  /* 0x00800000d700780b */ /* 0x000fe20003fce000 */
[----:B------:R-:W-:Y:S01]  /*35f0*/  BAR.SYNC.DEFER_BLOCKING 0x0 ;  /* 0x0000000000007b1d */ /* 0x000fe20000010000 */
[----:B------:R-:W-:Y:S02]  /*3600*/  LOP3.LUT R6, R6, 0x70, RZ, 0xc0, !PT ;  /* 0x0000007006067812 */ /* 0x000fe400078ec0ff */
[----:B------:R-:W-:Y:S02]  /*3610*/  FSEL R34, R5, R215, !P6 ;  /* 0x000000d705227208 */ /* 0x000fe40007000000 */
[----:B------:R-:W-:Y:S01]  /*3620*/  FSETP.GT.AND P3, PT, |R214|, 8.50705917302346158658e+37, PT ;  /* 0x7e800000d600780b */ /* 0x000fe20003f64200 */
[----:B------:R-:W-:Y:S01]  /*3630*/  VIADD R6, R6, UR6 ;  /* 0x0000000606067c36 */ /* 0x000fe20008000000 */
[C---:B------:R-:W-:Y:S01]  /*3640*/  FSETP.GEU.AND P2, PT, |R214|.reuse, 1.175494350822287508e-38, PT ;  /* 0x00800000d600780b */ /* 0x040fe20003f4e200 */
[----:B------:R-:W-:Y:S01]  /*3650*/  @P4 FMUL R215, R215, 0.25 ;  /* 0x3e800000d7d74820 */ /* 0x000fe20000400000 */
[C---:B------:R-:W-:Y:S01]  /*3660*/  FSETP.GEU.AND P1, PT, R214.reuse, 1.175494350822287508e-38, PT ;  /* 0x00800000d600780b */ /* 0x040fe20003f2e000 */
[----:B------:R-:W-:Y:S01]  /*3670*/  @P4 FMUL R103, R103, 0.25 ;  /* 0x3e80000067674820 */ /* 0x000fe20000400000 */
[----:B------:R-:W-:Y:S01]  /*3680*/  LEA.HI R40, R3, R6, RZ, 0x1f ;  /* 0x0000000603287211 */ /* 0x000fe200078ff8ff */
[----:B------:R-:W-:Y:S01]  /*3690*/  @!P5 FMUL R215, R215, 16777216 ;  /* 0x4b800000d7d7d820 */ /* 0x000fe20000400000 */
[----:B------:R-:W-:Y:S01]  /*36a0*/  FMUL R3, R214, 8388608 ;  /* 0x4b000000d6037820 */ /* 0x000fe20000400000 */
[----:B------:R-:W-:Y:S01]  /*36b0*/  @P4 FMUL R102, R102, 0.25 ;  /* 0x3e80000066664820 */ /* 0x000fe20000400000 */
[----:B------:R-:W-:Y:S01]  /*36c0*/  @P4 FMUL R99, R99, 0.25 ;  /* 0x3e80000063634820 */ /* 0x000fe20000400000 */
[----:B------:R-:W0:Y:S01]  /*36d0*/  MUFU.RCP R5, R215 ;  /* 0x000000d700057308 */ /* 0x000e220000001000 */
[----:B------:R-:W-:Y:S01]  /*36e0*/  @P4 FMUL R98, R98, 0.25 ;  /* 0x3e80000062624820 */ /* 0x000fe20000400000 */
[----:B------:R-:W-:Y:S01]  /*36f0*/  FSEL R32, R3, R214, !P1 ;  /* 0x000000d603207208 */ /* 0x000fe20004800000 */
[----:B------:R-:W-:Y:S01]  /*3700*/  @P3 FMUL R214, R214, 0.25 ;  /* 0x3e800000d6d63820 */ /* 0x000fe20000400000 */
[----:B------:R-:W-:Y:S01]  /*3710*/  FSEL R7, RZ, -23, P6 ;  /* 0xc1b80000ff077808 */ /* 0x000fe20003000000 */
[----:B------:R-:W-:Y:S01]  /*3720*/  @!P5 FMUL R103, R103, 16777216 ;  /* 0x4b8000006767d820 */ /* 0x000fe20000400000 */
[----:B------:R-:W-:Y:S01]  /*3730*/  FSETP.GT.AND P6, PT, |R213|, 8.50705917302346158658e+37, PT ;  /* 0x7e800000d500780b */ /* 0x000fe20003fc4200 */
[----:B------:R-:W-:Y:S01]  /*3740*/  @!P2 FMUL R214, R214, 16777216 ;  /* 0x4b800000d6d6a820 */ /* 0x000fe20000400000 */
[----:B------:R-:W-:Y:S01]  /*3750*/  @!P5 FMUL R102, R102, 16777216 ;  /* 0x4b8000006666d820 */ /* 0x000fe20000400000 */
[----:B------:R-:W-:Y:S01]  /*3760*/  @!P5 FMUL R99, R99, 16777216 ;  /* 0x4b8000006363d820 */ /* 0x000fe20000400000 */
[----:B------:R-:W-:Y:S01]  /*3770*/  @!P5 FMUL R98, R98, 16777216 ;  /* 0x4b8000006262d820 */ /* 0x000fe20000400000 */
[----:B------:R-:W1:Y:S01]  /*3780*/  MUFU.RCP R11, R214 ;  /* 0x000000d6000b7308 */ /* 0x000e620000001000 */
[C---:B------:R-:W-:Y:S01]  /*3790*/  FSETP.GEU.AND P5, PT, |R213|.reuse, 1.175494350822287508e-38, PT ;  /* 0x00800000d500780b */ /* 0x040fe20003fae200 */
[C---:B------:R-:W-:Y:S01]  /*37a0*/  FMUL R3, R213.reuse, 8388608 ;  /* 0x4b000000d5037820 */ /* 0x040fe20000400000 */
[----:B------:R-:W-:Y:S01]  /*37b0*/  FSETP.GEU.AND P4, PT, R213, 1.175494350822287508e-38, PT ;  /* 0x00800000d500780b */ /* 0x000fe20003f8e000 */
[----:B------:R-:W-:-:S02]  /*37c0*/  VIADD R6, R34, 0xc0cafb0d ;  /* 0xc0cafb0d22067836 */ /* 0x000fc40000000000 */
[----:B------:R-:W-:Y:S01]  /*37d0*/  @P3 FMUL R101, R101, 0.25 ;  /* 0x3e80000065653820 */ /* 0x000fe20000400000 */
[C---:B0-----:R-:W-:Y:S01]  /*37e0*/  FMUL R22, R5.reuse, R103 ;  /* 0x0000006705167220 */ /* 0x041fe20000400000 */
[C---:B------:R-:W-:Y:S01]  /*37f0*/  FMUL R24, R5.reuse, R102 ;  /* 0x0000006605187220 */ /* 0x040fe20000400000 */
[C---:B------:R-:W-:Y:S01]  /*3800*/  FMUL R29, R5.reuse, R99 ;  /* 0x00000063051d7220 */ /* 0x040fe20000400000 */
[----:B------:R-:W-:Y:S01]  /*3810*/  FMUL R31, R5, R98 ;  /* 0x00000062051f7220 */ /* 0x000fe20000400000 */
[----:B------:R-:W-:Y:S01]  /*3820*/  IADD3 R5, PT, PT, R32, -0x3f3504f3, RZ ;  /* 0xc0cafb0d20057810 */ /* 0x000fe20007ffe0ff */
[----:B------:R-:W-:Y:S01]  /*3830*/  @P3 FMUL R100, R100, 0.25 ;  /* 0x3e80000064643820 */ /* 0x000fe20000400000 */
[----:B------:R-:W-:Y:S01]  /*3840*/  @P3 FMUL R97, R97, 0.25 ;  /* 0x3e80000061613820 */ /* 0x000fe20000400000 */
[----:B------:R-:W-:Y:S01]  /*3850*/  @P3 FMUL R96, R96, 0.25 ;  /* 0x3e80000060603820 */ /* 0x000fe20000400000 */
[----:B------:R-:W-:Y:S01]  /*3860*/  FSEL R44, R3, R213, !P4 ;  /* 0x000000d5032c7208 */ /* 0x000fe20006000000 */
[----:B------:R-:W-:Y:S01]  /*3870*/  @P6 FMUL R213, R213, 0.25 ;  /* 0x3e800000d5d56820 */ /* 0x000fe20000400000 */
[----:B------:R-:W-:Y:S01]  /*3880*/  LOP3.LUT R5, R5, 0xff800000, RZ, 0xc0, !PT ;  /* 0xff80000005057812 */ /* 0x000fe200078ec0ff */
[----:B------:R-:W-:Y:S01]  /*3890*/  @!P2 FMUL R101, R101, 16777216 ;  /* 0x4b8000006565a820 */ /* 0x000fe20000400000 */
[----:B------:R-:W-:Y:S01]  /*38a0*/  FSEL R3, RZ, -23, P1 ;  /* 0xc1b80000ff037808 */ /* 0x000fe20000800000 */
[----:B------:R-:W-:Y:S01]  /*38b0*/  @!P2 FMUL R100, R100, 16777216 ;  /* 0x4b8000006464a820 */ /* 0x000fe20000400000 */
[----:B------:R-:W-:Y:S01]  /*38c0*/  LOP3.LUT R9, R6, 0xff800000, RZ, 0xc0, !PT ;  /* 0xff80000006097812 */ /* 0x000fe200078ec0ff */
[----:B------:R-:W-:Y:S01]  /*38d0*/  @!P2 FMUL R97, R97, 16777216 ;  /* 0x4b8000006161a820 */ /* 0x000fe20000400000 */
[----:B------:R-:W-:Y:S01]  /*38e0*/  FSETP.GT.AND P1, PT, |R212|, 8.50705917302346158658e+37, PT ;  /* 0x7e800000d400780b */ /* 0x000fe20003f24200 */
[----:B------:R-:W-:Y:S01]  /*38f0*/  @!P2 FMUL R96, R96, 16777216 ;  /* 0x4b8000006060a820 */ /* 0x000fe20000400000 */
[----:B------:R-:W-:Y:S01]  /*3900*/  I2FP.F32.S32 R6, R5 ;  /* 0x0000000500067245 */ /* 0x000fe20000201400 */
[----:B------:R-:W-:Y:S01]  /*3910*/  @!P5 FMUL R213, R213, 16777216 ;  /* 0x4b800000d5d5d820 */ /* 0x000fe20000400000 */
[----:B------:R-:W-:Y:S01]  /*3920*/  FSETP.GEU.AND P3, PT, |R212|, 1.175494350822287508e-38, PT ;  /* 0x00800000d400780b */ /* 0x000fe20003f6e200 */
[C---:B-1----:R-:W-:Y:S01]  /*3930*/  FMUL R26, R11.reuse, R101 ;  /* 0x000000650b1a7220 */ /* 0x042fe20000400000 */
[C---:B------:R-:W-:Y:S01]  /*3940*/  FMUL R27, R11.reuse, R100 ;  /* 0x000000640b1b7220 */ /* 0x040fe20000400000 */
[C---:B------:R-:W-:Y:S01]  /*3950*/  FMUL R33, R11.reuse, R97 ;  /* 0x000000610b217220 */ /* 0x040fe20000400000 */
[----:B------:R-:W-:Y:S01]  /*3960*/  FMUL R28, R11, R96 ;  /* 0x000000600b1c7220 */ /* 0x000fe20000400000 */
[----:B------:R-:W-:Y:S01]  /*3970*/  FFMA.FTZ R3, R6, 1.1920928955078125e-07, R3 ;  /* 0x3400000006037823 */ /* 0x000fe20000010003 */
[----:B------:R-:W0:Y:S01]  /*3980*/  MUFU.RCP R11, R213 ;  /* 0x000000d5000b7308 */ /* 0x000e220000001000 */
[C---:B------:R-:W-:Y:S01]  /*3990*/  FMUL R6, R212.reuse, 8388608 ;  /* 0x4b000000d4067820 */ /* 0x040fe20000400000 */
[----:B------:R-:W-:Y:S01]  /*39a0*/  FSETP.GEU.AND P2, PT, R212, 1.175494350822287508e-38, PT ;  /* 0x00800000d400780b */ /* 0x000fe20003f4e000 */
[----:B------:R-:W-:Y:S01]  /*39b0*/  @P6 FMUL R119, R119, 0.25 ;  /* 0x3e80000077776820 */ /* 0x000fe20000400000 */
[----:B------:R-:W-:Y:S01]  /*39c0*/  @P6 FMUL R118, R118, 0.25 ;  /* 0x3e80000076766820 */ /* 0x000fe20000400000 */
[----:B------:R-:W-:Y:S01]  /*39d0*/  @P6 FMUL R127, R127, 0.25 ;  /* 0x3e8000007f7f6820 */ /* 0x000fe20000400000 */
[----:B------:R-:W-:Y:S01]  /*39e0*/  FSEL R39, R6, R212, !P2 ;  /* 0x000000d406277208 */ /* 0x000fe20005000000 */
[----:B------:R-:W-:Y:S01]  /*39f0*/  @P1 FMUL R212, R212, 0.25 ;  /* 0x3e800000d4d41820 */ /* 0x000fe20000400000 */
[----:B------:R-:W-:Y:S01]  /*3a00*/  @P6 FMUL R126, R126, 0.25 ;  /* 0x3e8000007e7e6820 */ /* 0x000fe20000400000 */
[----:B------:R-:W-:Y:S01]  /*3a10*/  @!P5 FMUL R119, R119, 16777216 ;  /* 0x4b8000007777d820 */ /* 0x000fe20000400000 */
[----:B------:R-:W-:Y:S01]  /*3a20*/  @!P5 FMUL R118, R118, 16777216 ;  /* 0x4b8000007676d820 */ /* 0x000fe20000400000 */
[----:B------:R-:W-:Y:S01]  /*3a30*/  @!P3 FMUL R212, R212, 16777216 ;  /* 0x4b800000d4d4b820 */ /* 0x000fe20000400000 */
[----:B------:R-:W-:Y:S01]  /*3a40*/  @!P5 FMUL R127, R127, 16777216 ;  /* 0x4b8000007f7fd820 */ /* 0x000fe20000400000 */
[----:B------:R-:W-:Y:S01]  /*3a50*/  @!P5 FMUL R126, R126, 16777216 ;  /* 0x4b8000007e7ed820 */ /* 0x000fe20000400000 */
[----:B------:R-:W1:Y:S01]  /*3a60*/  LDC R30, c[0x0][0x3e8] ;  /* 0x0000fa00ff1e7b82 */ /* 0x000e620000000800 */
[----:B------:R-:W2:Y:S01]  /*3a70*/  MUFU.RCP R17, R212 ;  /* 0x000000d400117308 */ /* 0x000ea20000001000 */
[----:B------:R-:W-:Y:S01]  /*3a80*/  LOP3.LUT R41, R0, 0x1c, RZ, 0xc0, !PT ;  /* 0x0000001c00297812 */ /* 0x000fe200078ec0ff */
[C---:B0-----:R-:W-:Y:S01]  /*3a90*/  FMUL R14, R11.reuse, R119 ;  /* 0x000000770b0e7220 */ /* 0x041fe20000400000 */
[C---:B------:R-:W-:Y:S01]  /*3aa0*/  FMUL R16, R11.reuse, R118 ;  /* 0x000000760b107220 */ /* 0x040fe20000400000 */
[C---:B------:R-:W-:Y:S01]  /*3ab0*/  FMUL R21, R11.reuse, R127 ;  /* 0x0000007f0b157220 */ /* 0x040fe20000400000 */
[----:B------:R-:W-:Y:S01]  /*3ac0*/  FMUL R23, R11, R126 ;  /* 0x0000007e0b177220 */ /* 0x000fe20000400000 */
[----:B------:R-:W-:-:S02]  /*3ad0*/  VIADD R11, R44, 0xc0cafb0d ;  /* 0xc0cafb0d2c0b7836 */ /* 0x000fc40000000000 */
[----:B------:R-:W-:Y:S01]  /*3ae0*/  @P1 FMUL R117, R117, 0.25 ;  /* 0x3e80000075751820 */ /* 0x000fe20000400000 */
[----:B------:R-:W-:Y:S01]  /*3af0*/  @P1 FMUL R116, R116, 0.25 ;  /* 0x3e80000074741820 */ /* 0x000fe20000400000 */
[----:B------:R-:W-:Y:S01]  /*3b00*/  @P1 FMUL R125, R125, 0.25 ;  /* 0x3e8000007d7d1820 */ /* 0x000fe20000400000 */
[----:B------:R-:W-:Y:S01]  /*3b10*/  @P1 FMUL R124, R124, 0.25 ;  /* 0x3e8000007c7c1820 */ /* 0x000fe20000400000 */
[----:B------:R-:W-:Y:S01]  /*3b20*/  LOP3.LUT R13, R11, 0xff800000, RZ, 0xc0, !PT ;  /* 0xff8000000b0d7812 */ /* 0x000fe200078ec0ff */
[----:B------:R-:W-:Y:S01]  /*3b30*/  @!P3 FMUL R117, R117, 16777216 ;  /* 0x4b8000007575b820 */ /* 0x000fe20000400000 */
[----:B------:R-:W-:Y:S01]  /*3b40*/  FSEL R12, RZ, -23, P4 ;  /* 0xc1b80000ff0c7808 */ /* 0x000fe20002000000 */
[----:B------:R-:W-:Y:S01]  /*3b50*/  @!P3 FMUL R116, R116, 16777216 ;  /* 0x4b8000007474b820 */ /* 0x000fe20000400000 */
[----:B------:R-:W-:Y:S01]  /*3b60*/  I2FP.F32.S32 R15, R13 ;  /* 0x0000000d000f7245 */ /* 0x000fe20000201400 */
[----:B------:R-:W-:Y:S01]  /*3b70*/  @!P3 FMUL R125, R125, 16777216 ;  /* 0x4b8000007d7db820 */ /* 0x000fe20000400000 */
[----:B------:R-:W-:Y:S01]  /*3b80*/  @!P3 FMUL R124, R124, 16777216 ;  /* 0x4b8000007c7cb820 */ /* 0x000fe20000400000 */
[----:B------:R-:W-:Y:S01]  /*3b90*/  IMAD.IADD R8, R41, 0x1, R8 ;  /* 0x0000000129087824 */ /* 0x000fe200078e0208 */
[----:B------:R-:W-:Y:S01]  /*3ba0*/  F2FP.F16.F32.PACK_AB R27, R27, R28 ;  /* 0x0000001c1b1b723e */ /* 0x000fe200000000ff */
[C---:B--2---:R-:W-:Y:S01]  /*3bb0*/  FMUL R18, R17.reuse, R117 ;  /* 0x0000007511127220 */ /* 0x044fe20000400000 */
[----:B------:R-:W-:Y:S01]  /*3bc0*/  F2FP.F16.F32.PACK_AB R26, R26, R33 ;  /* 0x000000211a1a723e */ /* 0x000fe200000000ff */
[C---:B------:R-:W-:Y:S01]  /*3bd0*/  FMUL R19, R17.reuse, R116 ;  /* 0x0000007411137220 */ /* 0x040fe20000400000 */
[C---:B------:R-:W-:Y:S01]  /*3be0*/  FMUL R25, R17.reuse, R125 ;  /* 0x0000007d11197220 */ /* 0x040fe20000400000 */
[----:B------:R-:W-:Y:S01]  /*3bf0*/  FMUL R20, R17, R124 ;  /* 0x0000007c11147220 */ /* 0x000fe20000400000 */
[----:B------:R-:W-:Y:S01]  /*3c00*/  FFMA.FTZ R12, R15, 1.1920928955078125e-07, R12 ;  /* 0x340000000f0c7823 */ /* 0x000fe2000001000c */
[----:B------:R-:W-:Y:S01]  /*3c10*/  I2FP.F32.S32 R10, R9 ;  /* 0x00000009000a7245 */ /* 0x000fe20000201400 */
[----:B------:R-:W-:Y:S01]  /*3c20*/  STS [R8+UR6], R27 ;  /* 0x0000001b08007988 */ /* 0x000fe20008000806 */
[----:B------:R-:W-:Y:S01]  /*3c30*/  F2FP.F16.F32.PACK_AB R24, R24, R31 ;  /* 0x0000001f1818723e */ /* 0x000fe200000000ff */
[----:B------:R-:W-:Y:S01]  /*3c40*/  IMAD.IADD R9, R34, 0x1, -R9 ;  /* 0x0000000122097824 */ /* 0x000fe200078e0a09 */
[----:B------:R-:W-:Y:S01]  /*3c50*/  F2FP.F16.F32.PACK_AB R22, R22, R29 ;  /* 0x0000001d1616723e */ /* 0x000fe200000000ff */
[----:B------:R0:W-:Y:S01]  /*3c60*/  STS [R8+UR6+0x80], R26 ;  /* 0x0000801a08007988 */ /* 0x0001e20008000806 */
[----:B------:R-:W-:Y:S01]  /*3c70*/  LOP3.LUT R15, R8, 0x20, RZ, 0x3c, !PT ;  /* 0x00000020080f7812 */ /* 0x000fe200078e3cff */
[----:B------:R-:W-:Y:S01]  /*3c80*/  FFMA.FTZ R7, R10, 1.1920928955078125e-07, R7 ;  /* 0x340000000a077823 */ /* 0x000fe20000010007 */
[----:B------:R-:W-:Y:S01]  /*3c90*/  F2FP.F16.F32.PACK_AB R14, R14, R21 ;  /* 0x000000150e0e723e */ /* 0x000fe200000000ff */
[----:B------:R-:W-:Y:S01]  /*3ca0*/  VIADD R10, R39, 0xc0cafb0d ;  /* 0xc0cafb0d270a7836 */ /* 0x000fe20000000000 */
[----:B------:R-:W-:Y:S01]  /*3cb0*/  SHF.R.U32.HI R0, RZ, 0x5, R0 ;  /* 0x00000005ff007819 */ /* 0x000fe20000011600 */
[----:B------:R-:W-:Y:S01]  /*3cc0*/  STS [R15+UR6+0x800], R24 ;  /* 0x000800180f007988 */ /* 0x000fe20008000806 */
[C---:B------:R-:W-:Y:S01]  /*3cd0*/  LOP3.LUT R17, R8.reuse, 0x40, RZ, 0x3c, !PT ;  /* 0x0000004008117812 */ /* 0x040fe200078e3cff */
[----:B------:R-:W-:Y:S01]  /*3ce0*/  FADD R9, R9, -1 ;  /* 0xbf80000009097421 */ /* 0x000fe20000000000 */
[----:B------:R-:W-:Y:S01]  /*3cf0*/  LOP3.LUT R21, R8, 0x60, RZ, 0x3c, !PT ;  /* 0x0000006008157812 */ /* 0x000fe200078e3cff */
[----:B0-----:R-:W-:Y:S01]  /*3d00*/  IMAD.IADD R8, R44, 0x1, -R13 ;  /* 0x000000012c087824 */ /* 0x001fe200078e0a0d */
[----:B------:R-:W-:Y:S01]  /*3d10*/  F2FP.F16.F32.PACK_AB R19, R19, R20 ;  /* 0x000000141313723e */ /* 0x000fe200000000ff */
[----:B------:R0:W-:Y:S01]  /*3d20*/  STS [R15+UR6+0x880], R22 ;  /* 0x000880160f007988 */ /* 0x0001e20008000806 */
[----:B------:R-:W-:Y:S01]  /*3d30*/  F2FP.F16.F32.PACK_AB R18, R18, R25 ;  /* 0x000000191212723e */ /* 0x000fe200000000ff */
[----:B------:R-:W-:-:S02]  /*3d40*/  IMAD.MOV.U32 R20, RZ, RZ, 0x3dc6b27f ;  /* 0x3dc6b27fff147424 */ /* 0x000fc400078e00ff */
[----:B------:R-:W-:Y:S01]  /*3d50*/  FADD R8, R8, -1 ;  /* 0xbf80000008087421 */ /* 0x000fe20000000000 */
[----:B------:R-:W-:Y:S01]  /*3d60*/  STS [R17+UR6+0x1000], R19 ;  /* 0x0010001311007988 */ /* 0x000fe20008000806 */
[----:B------:R-:W-:Y:S01]  /*3d70*/  LOP3.LUT R10, R10, 0xff800000, RZ, 0xc0, !PT ;  /* 0xff8000000a0a7812 */ /* 0x000fe200078ec0ff */
[----:B------:R-:W2:Y:S01]  /*3d80*/  LDCU.64 UR4, c[0x0][0x3e0] ;  /* 0x00007c00ff0477ac */ /* 0x000ea20008000a00 */
[----:B------:R-:W-:Y:S01]  /*3d90*/  IADD3 R5, PT, PT, R32, -R5, RZ ;  /* 0x8000000520057210 */ /* 0x000fe20007ffe0ff */
[----:B------:R-:W-:Y:S01]  /*3da0*/  STS [R17+UR6+0x1080], R18 ;  /* 0x0010801211007988 */ /* 0x000fe20008000806 */
[----:B------:R-:W-:Y:S02]  /*3db0*/  FSEL R6, RZ, -23, P2 ;  /* 0xc1b80000ff067808 */ /* 0x000fe40001000000 */
[----:B0-----:R-:W-:Y:S01]  /*3dc0*/  SGXT.U32 R15, R0, 0x3 ;  /* 0x00000003000f781a */ /* 0x001fe20000000000 */
[----:B------:R1:W-:Y:S01]  /*3dd0*/  STS [R21+UR6+0x1880], R14 ;  /* 0x0018800e15007988 */ /* 0x0003e20008000806 */
[----:B------:R-:W-:Y:S01]  /*3de0*/  FFMA.FTZ R0, R9, R20, -0.16845393180847167969 ;  /* 0xbe2c7f3009007423 */ /* 0x000fe20000010014 */
[-C--:B------:R-:W-:Y:S01]  /*3df0*/  I2FP.F32.S32 R11, R10.reuse ;  /* 0x0000000a000b7245 */ /* 0x080fe20000201400 */
[----:B------:R-:W-:Y:S01]  /*3e00*/  FADD R5, R5, -1 ;  /* 0xbf80000005057421 */ /* 0x000fe20000000000 */
[----:B------:R-:W-:Y:S01]  /*3e10*/  IADD3 R10, PT, PT, R39, -R10, RZ ;  /* 0x8000000a270a7210 */ /* 0x000fe20007ffe0ff */
[----:B------:R-:W-:Y:S01]  /*3e20*/  FFMA.FTZ R0, R9, R0, 0.1716887056827545166 ;  /* 0x3e2fcf2a09007423 */ /* 0x000fe20000010000 */
[----:B------:R-:W-:Y:S01]  /*3e30*/  F2FP.F16.F32.PACK_AB R16, R16, R23 ;  /* 0x000000171010723e */ /* 0x000fe200000000ff */
[----:B------:R-:W-:Y:S01]  /*3e40*/  FFMA.FTZ R11, R11, 1.1920928955078125e-07, R6 ;  /* 0x340000000b0b7823 */ /* 0x000fe20000010006 */
[----:B------:R-:W-:Y:S01]  /*3e50*/  FFMA.FTZ R6, R5, R20, -0.16845393180847167969 ;  /* 0xbe2c7f3005067423 */ /* 0x000fe20000010014 */
[----:B------:R-:W-:Y:S01]  /*3e60*/  FFMA.FTZ R0, R9, R0, -0.17900948226451873779 ;  /* 0xbe374e4309007423 */ /* 0x000fe20000010000 */
[----:B-1----:R-:W-:-:S02]  /*3e70*/  IMAD R14, R15, R30, RZ ;  /* 0x0000001e0f0e7224 */ /* 0x002fc400078e02ff */
[----:B------:R-:W-:Y:S01]  /*3e80*/  FFMA.FTZ R15, R8, R20, -0.16845393180847167969 ;  /* 0xbe2c7f30080f7423 */ /* 0x000fe20000010014 */
[----:B------:R-:W-:Y:S01]  /*3e90*/  FFMA.FTZ R6, R5, R6, 0.1716887056827545166 ;  /* 0x3e2fcf2a05067423 */ /* 0x000fe20000010006 */
[----:B------:R-:W-:Y:S01]  /*3ea0*/  FFMA.FTZ R0, R9, R0, 0.20512372255325317383 ;  /* 0x3e520bf409007423 */ /* 0x000fe20000010000 */
[----:B------:R-:W-:Y:S01]  /*3eb0*/  FADD R10, R10, -1 ;  /* 0xbf8000000a0a7421 */ /* 0x000fe20000000000 */
[----:B------:R-:W-:Y:S01]  /*3ec0*/  FFMA.FTZ R15, R8, R15, 0.1716887056827545166 ;  /* 0x3e2fcf2a080f7423 */ /* 0x000fe2000001000f */
[----:B------:R-:W-:Y:S01]  /*3ed0*/  FFMA.FTZ R6, R5, R6, -0.17900948226451873779 ;  /* 0xbe374e4305067423 */ /* 0x000fe20000010006 */
[----:B------:R-:W-:Y:S01]  /*3ee0*/  FFMA.FTZ R0, R9, R0, -0.24046532809734344482 ;  /* 0xbe763c8b09007423 */ /* 0x000fe20000010000 */
[----:B------:R-:W-:Y:S01]  /*3ef0*/  FFMA.FTZ R13, R10, R20, -0.16845393180847167969 ;  /* 0xbe2c7f300a0d7423 */ /* 0x000fe20000010014 */
[----:B------:R-:W-:Y:S01]  /*3f00*/  FFMA.FTZ R15, R8, R15, -0.17900948226451873779 ;  /* 0xbe374e43080f7423 */ /* 0x000fe2000001000f */
[----:B------:R-:W-:Y:S01]  /*3f10*/  FFMA.FTZ R6, R5, R6, 0.20512372255325317383 ;  /* 0x3e520bf405067423 */ /* 0x000fe20000010006 */
[----:B------:R-:W-:Y:S01]  /*3f20*/  FFMA.FTZ R0, R9, R0, 0.28857114911079406738 ;  /* 0x3e93bf9909007423 */ /* 0x000fe20000010000 */
[----:B------:R-:W-:Y:S01]  /*3f30*/  FFMA.FTZ R13, R10, R13, 0.1716887056827545166 ;  /* 0x3e2fcf2a0a0d7423 */ /* 0x000fe2000001000d */
[----:B------:R-:W-:Y:S01]  /*3f40*/  FFMA.FTZ R15, R8, R15, 0.20512372255325317383 ;  /* 0x3e520bf4080f7423 */ /* 0x000fe2000001000f */
[----:B------:R-:W-:Y:S01]  /*3f50*/  FFMA.FTZ R6, R5, R6, -0.24046532809734344482 ;  /* 0xbe763c8b05067423 */ /* 0x000fe20000010006 */
[C---:B------:R-:W-:Y:S01]  /*3f60*/  FFMA.FTZ R0, R9.reuse, R0, -0.36067417263984680176 ;  /* 0xbeb8aa4909007423 */ /* 0x040fe20000010000 */
[----:B------:R-:W-:Y:S01]  /*3f70*/  FFMA.FTZ R13, R10, R13, -0.17900948226451873779 ;  /* 0xbe374e430a0d7423 */ /* 0x000fe2000001000d */
[C---:B------:R-:W-:Y:S01]  /*3f80*/  FFMA.FTZ R15, R8.reuse, R15, -0.24046532809734344482 ;  /* 0xbe763c8b080f7423 */ /* 0x040fe2000001000f */
[----:B------:R0:W-:Y:S01]  /*3f90*/  STS [R21+UR6+0x1800], R16 ;  /* 0x0018001015007988 */ /* 0x0001e20008000806 */
[----:B------:R-:W-:Y:S01]  /*3fa0*/  FFMA.FTZ R0, R9, R0, 0.48089820146560668945 ;  /* 0x3ef6384a09007423 */ /* 0x000fe20000010000 */
[----:B------:R-:W-:Y:S01]  /*3fb0*/  FFMA.FTZ R6, R5, R6, 0.28857114911079406738 ;  /* 0x3e93bf9905067423 */ /* 0x000fe20000010006 */
[----:B------:R-:W-:Y:S01]  /*3fc0*/  FFMA.FTZ R15, R8, R15, 0.28857114911079406738 ;  /* 0x3e93bf99080f7423 */ /* 0x000fe2000001000f */
[----:B------:R-:W-:Y:S01]  /*3fd0*/  BAR.SYNC.DEFER_BLOCKING 0x0 ;  /* 0x0000000000007b1d */ /* 0x000fe20000010000 */
[----:B------:R-:W-:Y:S01]  /*3fe0*/  FFMA.FTZ R13, R10, R13, 0.20512372255325317383 ;  /* 0x3e520bf40a0d7423 */ /* 0x000fe2000001000d */
[----:B------:R-:W-:Y:S01]  /*3ff0*/  FFMA.FTZ R0, R9, R0, -0.72134751081466674805 ;  /* 0xbf38aa3b09007423 */ /* 0x000fe20000010000 */
[----:B------:R-:W-:Y:S01]  /*4000*/  FFMA.FTZ R15, R8, R15, -0.36067417263984680176 ;  /* 0xbeb8aa49080f7423 */ /* 0x000fe2000001000f */
[----:B------:R-:W-:Y:S01]  /*4010*/  FFMA.FTZ R6, R5, R6, -0.36067417263984680176 ;  /* 0xbeb8aa4905067423 */ /* 0x000fe20000010006 */
[----:B------:R-:W-:Y:S01]  /*4020*/  FFMA.FTZ R13, R10, R13, -0.24046532809734344482 ;  /* 0xbe763c8b0a0d7423 */ /* 0x000fe2000001000d */
[----:B0-----:R-:W-:-:S02]  /*4030*/  IMAD R16, R30, 0x8, R14 ;  /* 0x000000081e107824 */ /* 0x001fc400078e020e */
[----:B------:R-:W-:Y:S01]  /*4040*/  FFMA.FTZ R15, R8, R15, 0.48089820146560668945 ;  /* 0x3ef6384a080f7423 */ /* 0x000fe2000001000f */
[----:B------:R-:W-:Y:S01]  /*4050*/  FMUL R0, R9, R0 ;  /* 0x0000000009007220 */ /* 0x000fe20000400000 */
[----:B------:R-:W-:Y:S01]  /*4060*/  FFMA.FTZ R6, R5, R6, 0.48089820146560668945 ;  /* 0x3ef6384a05067423 */ /* 0x000fe20000010006 */
[----:B------:R-:W-:Y:S02]  /*4070*/  IMAD R17, R30, 0x8, R16 ;  /* 0x000000081e117824 */ /* 0x000fe400078e0210 */
[----:B------:R-:W-:Y:S01]  /*4080*/  FFMA.FTZ R15, R8, R15, -0.72134751081466674805 ;  /* 0xbf38aa3b080f7423 */ /* 0x000fe2000001000f */
[----:B------:R-:W-:Y:S01]  /*4090*/  FFMA.FTZ R13, R10, R13, 0.28857114911079406738 ;  /* 0x3e93bf990a0d7423 */ /* 0x000fe2000001000d */
[----:B------:R-:W-:Y:S01]  /*40a0*/  FMUL R0, R9, R0 ;  /* 0x0000000009007220 */ /* 0x000fe20000400000 */
[----:B------:R-:W-:Y:S01]  /*40b0*/  FFMA.FTZ R6, R5, R6, -0.72134751081466674805 ;  /* 0xbf38aa3b05067423 */ /* 0x000fe20000010006 */
[----:B------:R-:W-:Y:S01]  /*40c0*/  FMUL R15, R8, R15 ;  /* 0x0000000f080f7220 */ /* 0x000fe20000400000 */
[----:B------:R-:W-:Y:S01]  /*40d0*/  LEA R18, R30, R17, 0x3 ;  /* 0x000000111e127211 */ /* 0x000fe200078e18ff */
[----:B------:R-:W-:Y:S01]  /*40e0*/  FFMA.FTZ R13, R10, R13, -0.36067417263984680176 ;  /* 0xbeb8aa490a0d7423 */ /* 0x000fe2000001000d */
[----:B------:R-:W-:Y:S01]  /*40f0*/  ISETP.GE.U32.AND P1, PT, R32, 0x7f800000, PT ;  /* 0x7f8000002000780c */ /* 0x000fe20003f26070 */
[----:B------:R-:W-:Y:S01]  /*4100*/  FMUL R15, R8, R15 ;  /* 0x0000000f080f7220 */ /* 0x000fe20000400000 */
[----:B------:R-:W-:Y:S01]  /*4110*/  FFMA.FTZ R0, R9, 1.4426950216293334961, R0 ;  /* 0x3fb8aa3b09007823 */ /* 0x000fe20000010000 */
[C---:B------:R-:W-:Y:S01]  /*4120*/  FMUL R6, R5.reuse, R6 ;  /* 0x0000000605067220 */ /* 0x040fe20000400000 */
[----:B------:R-:W-:Y:S01]  /*4130*/  FFMA.FTZ R13, R10, R13, 0.48089820146560668945 ;  /* 0x3ef6384a0a0d7423 */ /* 0x000fe2000001000d */
[----:B------:R-:W-:Y:S01]  /*4140*/  FFMA.FTZ R15, R8, 1.4426950216293334961, R15 ;  /* 0x3fb8aa3b080f7823 */ /* 0x000fe2000001000f */
[----:B------:R-:W-:Y:S01]  /*4150*/  IMAD R19, R30, 0x8, R18 ;  /* 0x000000081e137824 */ /* 0x000fe200078e0212 */
[----:B------:R-:W0:Y:S01]  /*4160*/  LDC.64 R8, c[0x0][0x398] ;  /* 0x0000e600ff087b82 */ /* 0x000e220000000a00 */
[----:B------:R-:W-:Y:S01]  /*4170*/  ISETP.GE.U32.AND P6, PT, R34, 0x7f800000, PT ;  /* 0x7f8000002200780c */ /* 0x000fe20003fc6070 */
[----:B------:R-:W-:Y:S01]  /*4180*/  FMUL R6, R5, R6 ;  /* 0x0000000605067220 */ /* 0x000fe20000400000 */
[----:B------:R-:W-:Y:S01]  /*4190*/  FFMA.FTZ R13, R10, R13, -0.72134751081466674805 ;  /* 0xbf38aa3b0a0d7423 */ /* 0x000fe2000001000d */
[----:B------:R-:W-:Y:S01]  /*41a0*/  IMAD R21, R30, 0x8, R19 ;  /* 0x000000081e157824 */ /* 0x000fe200078e0213 */
[----:B------:R-:W-:Y:S01]  /*41b0*/  ISETP.GE.U32.AND P4, PT, R39, 0x7f800000, PT ;  /* 0x7f8000002700780c */ /* 0x000fe20003f86070 */
[----:B------:R-:W-:Y:S01]  /*41c0*/  FFMA.FTZ R6, R5, 1.4426950216293334961, R6 ;  /* 0x3fb8aa3b05067823 */ /* 0x000fe20000010006 */
[----:B------:R-:W1:Y:S01]  /*41d0*/  LDS R43, [R4+UR6] ;  /* 0x00000006042b7984 */ /* 0x000e620008000800 */
[----:B------:R-:W-:Y:S01]  /*41e0*/  FMUL R13, R10, R13 ;  /* 0x0000000d0a0d7220 */ /* 0x000fe20000400000 */
[----:B------:R-:W-:Y:S01]  /*41f0*/  IMAD R23, R30, 0x8, R21 ;  /* 0x000000081e177824 */ /* 0x000fe200078e0215 */
[----:B------:R-:W-:Y:S01]  /*4200*/  @P1 MOV R5, 0x7f800000 ;  /* 0x7f80000000051802 */ /* 0x000fe20000000f00 */
[----:B------:R-:W3:Y:S01]  /*4210*/  LDS R45, [R4+UR6+0x100] ;  /* 0x00010006042d7984 */ /* 0x000ee20008000800 */
[----:B------:R-:W-:Y:S01]  /*4220*/  FMUL R13, R10, R13 ;  /* 0x0000000d0a0d7220 */ /* 0x000fe20000400000 */
[----:B------:R-:W-:Y:S01]  /*4230*/  FADD R3, R3, R6 ;  /* 0x0000000603037221 */ /* 0x000fe20000000000 */
[----:B------:R-:W-:Y:S01]  /*4240*/  FADD R0, R7, R0 ;  /* 0x0000000007007221 */ /* 0x000fe20000000000 */
[----:B------:R-:W4:Y:S01]  /*4250*/  LDS R47, [R4+UR6+0x200] ;  /* 0x00020006042f7984 */ /* 0x000f220008000800 */
[----:B------:R-:W-:Y:S01]  /*4260*/  LEA R25, R30, R23, 0x3 ;  /* 0x000000171e197211 */ /* 0x000fe200078e18ff */
[----:B------:R-:W-:-:S02]  /*4270*/  @P6 IMAD.MOV.U32 R7, RZ, RZ, 0x7f800000 ;  /* 0x7f800000ff076424 */ /* 0x000fc400078e00ff */
[----:B------:R-:W-:Y:S01]  /*4280*/  @P1 FFMA.FTZ R3, R32, R5, +INF ;  /* 0x7f80000020031423 */ /* 0x000fe20000010005 */
[----:B------:R-:W5:Y:S01]  /*4290*/  LDS R49, [R4+UR6+0x300] ;  /* 0x0003000604317984 */ /* 0x000f620008000800 */
[----:B--2---:R-:W-:Y:S01]  /*42a0*/  UIMAD UR4, UR7, UR4, URZ ;  /* 0x00000004070472a4 */ /* 0x004fe2000f8e02ff */
[----:B------:R-:W-:Y:S01]  /*42b0*/  ISETP.GE.U32.AND P5, PT, R44, 0x7f800000, PT ;  /* 0x7f8000002c00780c */ /* 0x000fe20003fa6070 */
[----:B------:R-:W-:Y:S01]  /*42c0*/  IMAD R5, R2, UR5, RZ ;  /* 0x0000000502057c24 */ /* 0x000fe2000f8e02ff */
[----:B------:R-:W2:Y:S01]  /*42d0*/  LDS R51, [R4+UR6+0x400] ;  /* 0x0004000604337984 */ /* 0x000ea20008000800 */
[----:B------:R-:W-:Y:S01]  /*42e0*/  FFMA.FTZ R10, R10, 1.4426950216293334961, R13 ;  /* 0x3fb8aa3b0a0a7823 */ /* 0x000fe2000001000d */
[----:B------:R-:W-:Y:S01]  /*42f0*/  @P6 FFMA.FTZ R0, R34, R7, +INF ;  /* 0x7f80000022006423 */ /* 0x000fe20000010007 */
[----:B------:R-:W-:Y:S01]  /*4300*/  USHF.L.U32 UR8, UR4, 0x1, URZ ;  /* 0x0000000104087899 */ /* 0x000fe200080006ff */
[----:B------:R-:W2:Y:S01]  /*4310*/  LDS R53, [R4+UR6+0x500] ;  /* 0x0005000604357984 */ /* 0x000ea20008000800 */
[----:B------:R-:W-:-:S02]  /*4320*/  @P4 IMAD.MOV.U32 R6, RZ, RZ, 0x7f800000 ;  /* 0x7f800000ff064424 */ /* 0x000fc400078e00ff */
[----:B------:R-:W-:Y:S01]  /*4330*/  FADD R36, R11, R10 ;  /* 0x0000000a0b247221 */ /* 0x000fe20000000000 */
[C---:B------:R-:W-:Y:S01]  /*4340*/  IMAD R27, R30.reuse, 0x8, R25 ;  /* 0x000000081e1b7824 */ /* 0x040fe200078e0219 */
[----:B------:R-:W2:Y:S01]  /*4350*/  LDS R55, [R4+UR6+0x600] ;  /* 0x0006000604377984 */ /* 0x000ea20008000800 */
[----:B------:R-:W-:Y:S01]  /*4360*/  IMAD.SHL.U32 R7, R5, 0x2, RZ ;  /* 0x0000000205077824 */ /* 0x000fe200078e00ff */
[----:B------:R-:W-:Y:S01]  /*4370*/  UIMAD.WIDE UR4, UR4, 0x2, URZ ;  /* 0x00000002040478a5 */ /* 0x000fe2000f8e02ff */
[----:B------:R-:W-:Y:S01]  /*4380*/  @P4 FFMA.FTZ R36, R39, R6, +INF ;  /* 0x7f80000027244423 */ /* 0x000fe20000010006 */
[----:B------:R-:W2:Y:S01]  /*4390*/  LDS R57, [R4+UR6+0x700] ;  /* 0x0007000604397984 */ /* 0x000ea20008000800 */
[----:B------:R-:W-:Y:S01]  /*43a0*/  IMAD R28, R30, 0x8, R27 ;  /* 0x000000081e1c7824 */ /* 0x000fe200078e021b */
[----:B------:R-:W-:Y:S01]  /*43b0*/  FSETP.NEU.AND P2, PT, R34, RZ, PT ;  /* 0x000000ff2200720b */ /* 0x000fe20003f4d000 */
[----:B------:R-:W-:Y:S01]  /*43c0*/  IMAD.HI R6, R5, 0x2, RZ ;  /* 0x0000000205067827 */ /* 0x000fe200078e02ff */
[----:B0-----:R-:W-:-:S03]  /*43d0*/  IADD3 R34, P4, P6, R7, UR8, R8 ;  /* 0x0000000807227c10 */ /* 0x001fc6000fe9e008 */
[----:B------:R-:W-:Y:S01]  /*43e0*/  FADD R37, R12, R15 ;  /* 0x0000000f0c257221 */ /* 0x000fe20000000000 */
[----:B------:R-:W-:Y:S01]  /*43f0*/  FSETP.NEU.AND P1, PT, R39, RZ, PT ;  /* 0x000000ff2700720b */ /* 0x000fe20003f2d000 */
[----:B------:R-:W-:Y:S01]  /*4400*/  IMAD R29, R30, 0x8, R28 ;  /* 0x000000081e1d7824 */ /* 0x000fe200078e021c */
[----:B------:R-:W-:Y:S01]  /*4410*/  IADD3.X R42, PT, PT, R6, UR5, R9, P4, P6 ;  /* 0x00000005062a7c10 */ /* 0x000fe2000a7ec409 */
[----:B------:R-:W-:Y:S01]  /*4420*/  @P5 IMAD.MOV.U32 R11, RZ, RZ, 0x7f800000 ;  /* 0x7f800000ff0b5424 */ /* 0x000fe200078e00ff */
[-C--:B------:R-:W-:Y:S01]  /*4430*/  LEA R6, P4, R14, R34.reuse, 0x1 ;  /* 0x000000220e067211 */ /* 0x080fe200078808ff */
[----:B------:R-:W-:Y:S01]  /*4440*/  IMAD R31, R30, 0x8, R29 ;  /* 0x000000081e1f7824 */ /* 0x000fe200078e021d */
[-C--:B------:R-:W-:Y:S01]  /*4450*/  LEA R8, P6, R16, R34.reuse, 0x1 ;  /* 0x0000002210087211 */ /* 0x080fe200078c08ff */
[----:B------:R-:W-:Y:S01]  /*4460*/  @P5 FFMA.FTZ R37, R44, R11, +INF ;  /* 0x7f8000002c255423 */ /* 0x000fe2000001000b */
[----:B------:R-:W-:Y:S01]  /*4470*/  LEA R10, P5, R17, R34, 0x1 ;  /* 0x00000022110a7211 */ /* 0x000fe200078a08ff */
[----:B------:R-:W-:Y:S01]  /*4480*/  IMAD R33, R30, 0x8, R31 ;  /* 0x000000081e217824 */ /* 0x000fe200078e021f */
[----:B------:R-:W-:Y:S01]  /*4490*/  LEA.HI.X.SX32 R7, R14, R42, 0x1, P4 ;  /* 0x0000002a0e077211 */ /* 0x000fe200020f0eff */
[----:B------:R-:W0:Y:S01]  /*44a0*/  LDCU UR4, c[0x0][0x3ec] ;  /* 0x00007d80ff0477ac */ /* 0x000e220008000800 */
[----:B------:R-:W-:-:S02]  /*44b0*/  LEA R12, P4, R18, R34, 0x1 ;  /* 0x00000022120c7211 */ /* 0x000fc400078808ff */
[----:B------:R-:W-:Y:S01]  /*44c0*/  LEA.HI.X.SX32 R9, R16, R42, 0x1, P6 ;  /* 0x0000002a10097211 */ /* 0x000fe200030f0eff */
[----:B-1----:R-:W-:Y:S01]  /*44d0*/  STG.E.U16 desc[UR10][R6.64], R43 ;  /* 0x0000002b06007986 */ /* 0x002fe2000c10150a */
[----:B------:R-:W-:Y:S02]  /*44e0*/  LEA R14, P6, R19, R34, 0x1 ;  /* 0x00000022130e7211 */ /* 0x000fe400078c08ff */
[----:B------:R-:W-:Y:S01]  /*44f0*/  LEA.HI.X.SX32 R11, R17, R42, 0x1, P5 ;  /* 0x0000002a110b7211 */ /* 0x000fe200028f0eff */
[----:B---3--:R1:W-:Y:S01]  /*4500*/  STG.E.U16 desc[UR10][R8.64], R45 ;  /* 0x0000002d08007986 */ /* 0x0083e2000c10150a */
[----:B------:R-:W-:Y:S02]  /*4510*/  LEA R16, P5, R21, R34, 0x1 ;  /* 0x0000002215107211 */ /* 0x000fe400078a08ff */
[----:B------:R-:W-:Y:S01]  /*4520*/  LEA.HI.X.SX32 R13, R18, R42, 0x1, P4 ;  /* 0x0000002a120d7211 */ /* 0x000fe200020f0eff */
[----:B----4-:R3:W-:Y:S01]  /*4530*/  STG.E.U16 desc[UR10][R10.64], R47 ;  /* 0x0000002f0a007986 */ /* 0x0107e2000c10150a */
[----:B------:R-:W-:-:S02]  /*4540*/  LEA R18, P4, R23, R34, 0x1 ;  /* 0x0000002217127211 */ /* 0x000fc400078808ff */
[C---:B------:R-:W-:Y:S01]  /*4550*/  LEA R35, R30.reuse, R33, 0x3 ;  /* 0x000000211e237211 */ /* 0x040fe200078e18ff */
[----:B-----5:R4:W-:Y:S01]  /*4560*/  STG.E.U16 desc[UR10][R12.64], R49 ;  /* 0x000000310c007986 */ /* 0x0209e2000c10150a */
[----:B------:R-:W-:Y:S01]  /*4570*/  LEA.HI.X.SX32 R15, R19, R42, 0x1, P6 ;  /* 0x0000002a130f7211 */ /* 0x000fe200030f0eff */
[----:B0-----:R-:W-:Y:S01]  /*4580*/  UIMAD UR4, UR7, UR4, URZ ;  /* 0x00000004070472a4 */ /* 0x001fe2000f8e02ff */
[----:B------:R-:W-:Y:S01]  /*4590*/  LEA R20, P6, R25, R34, 0x1 ;  /* 0x0000002219147211 */ /* 0x000fe200078c08ff */
[----:B-1----:R-:W0:Y:S01]  /*45a0*/  LDC.64 R8, c[0x0][0x3a0] ;  /* 0x0000e800ff087b82 */ /* 0x002e220000000a00 */
[----:B------:R-:W-:Y:S01]  /*45b0*/  LEA.HI.X.SX32 R17, R21, R42, 0x1, P5 ;  /* 0x0000002a15117211 */ /* 0x000fe200028f0eff */
[----:B--2---:R1:W-:Y:S01]  /*45c0*/  STG.E.U16 desc[UR10][R14.64], R51 ;  /* 0x000000330e007986 */ /* 0x0043e2000c10150a */
[----:B------:R-:W-:Y:S01]  /*45d0*/  LEA R22, P5, R27, R34, 0x1 ;  /* 0x000000221b167211 */ /* 0x000fe200078a08ff */
[----:B------:R-:W-:Y:S01]  /*45e0*/  USHF.L.U32 UR7, UR4, 0x2, URZ ;  /* 0x0000000204077899 */ /* 0x000fe200080006ff */
[----:B------:R-:W-:Y:S01]  /*45f0*/  LEA.HI.X.SX32 R19, R23, R42, 0x1, P4 ;  /* 0x0000002a17137211 */ /* 0x000fe200020f0eff */
[----:B------:R2:W-:Y:S01]  /*4600*/  STG.E.U16 desc[UR10][R16.64], R53 ;  /* 0x0000003510007986 */ /* 0x0005e2000c10150a */
[----:B------:R-:W-:Y:S01]  /*4610*/  LEA R38, R30, R35, 0x3 ;  /* 0x000000231e267211 */ /* 0x000fe200078e18ff */
[----:B------:R-:W-:Y:S01]  /*4620*/  UIMAD.WIDE UR4, UR4, 0x4, URZ ;  /* 0x00000004040478a5 */ /* 0x000fe2000f8e02ff */
[----:B------:R-:W-:Y:S01]  /*4630*/  LEA R24, P4, R28, R34, 0x1 ;  /* 0x000000221c187211 */ /* 0x000fe200078808ff */
[----:B------:R-:W-:Y:S01]  /*4640*/  STG.E.U16 desc[UR10][R18.64], R55 ;  /* 0x0000003712007986 */ /* 0x000fe2000c10150a */
[----:B------:R-:W-:Y:S01]  /*4650*/  LEA.HI.X.SX32 R21, R25, R42, 0x1, P6 ;  /* 0x0000002a19157211 */ /* 0x000fe200030f0eff */
[----:B------:R-:W-:Y:S01]  /*4660*/  IMAD R39, R30, 0x8, R38 ;  /* 0x000000081e277824 */ /* 0x000fe200078e0226 */
[----:B------:R-:W-:-:S02]  /*4670*/  LEA R26, P6, R29, R34, 0x1 ;  /* 0x000000221d1a7211 */ /* 0x000fc400078c08ff */
[----:B------:R-:W-:Y:S01]  /*4680*/  LEA.HI.X.SX32 R23, R27, R42, 0x1, P5 ;  /* 0x0000002a1b177211 */ /* 0x000fe200028f0eff */
[----:B------:R-:W-:Y:S01]  /*4690*/  STG.E.U16 desc[UR10][R20.64], R57 ;  /* 0x0000003914007986 */ /* 0x000fe2000c10150a */
[----:B------:R-:W-:Y:S02]  /*46a0*/  LEA R4, P5, R31, R34, 0x1 ;  /* 0x000000221f047211 */ /* 0x000fe400078a08ff */
[----:B------:R-:W-:Y:S02]  /*46b0*/  LEA.HI.X.SX32 R25, R28, R42, 0x1, P4 ;  /* 0x0000002a1c197211 */ /* 0x000fe400020f0eff */
[----:B------:R-:W-:Y:S02]  /*46c0*/  LEA R28, P4, R33, R34, 0x1 ;  /* 0x00000022211c7211 */ /* 0x000fe400078808ff */
[----:B------:R-:W-:Y:S02]  /*46d0*/  LEA.HI.X.SX32 R27, R29, R42, 0x1, P6 ;  /* 0x0000002a1d1b7211 */ /* 0x000fe400030f0eff */
[----:B---3--:R-:W-:-:S02]  /*46e0*/  PRMT R11, R43, 0x7632, R11 ;  /* 0x000076322b0b7816 */ /* 0x008fc4000000000b */
[----:B------:R-:W-:Y:S02]  /*46f0*/  FSETP.NEU.AND P3, PT, R32, RZ, PT ;  /* 0x000000ff2000720b */ /* 0x000fe40003f6d000 */
[----:B------:R-:W-:Y:S01]  /*4700*/  LEA R30, P6, R35, R34, 0x1 ;  /* 0x00000022231e7211 */ /* 0x000fe200078c08ff */
[----:B------:R-:W-:Y:S01]  /*4710*/  STG.E.U16 desc[UR10][R22.64], R11 ;  /* 0x0000000b16007986 */ /* 0x000fe2000c10150a */
[----:B------:R-:W-:Y:S02]  /*4720*/  LEA.HI.X.SX32 R5, R31, R42, 0x1, P5 ;  /* 0x0000002a1f057211 */ /* 0x000fe400028f0eff */
[----:B------:R-:W-:Y:S02]  /*4730*/  PRMT R7, R45, 0x7632, R7 ;  /* 0x000076322d077816 */ /* 0x000fe40000000007 */
[----:B------:R-:W-:Y:S02]  /*4740*/  LEA R32, P5, R38, R34, 0x1 ;  /* 0x0000002226207211 */ /* 0x000fe400078a08ff */
[----:B------:R-:W-:Y:S01]  /*4750*/  LEA.HI.X.SX32 R29, R33, R42, 0x1, P4 ;  /* 0x0000002a211d7211 */ /* 0x000fe200020f0eff */
[----:B------:R3:W-:Y:S01]  /*4760*/  STG.E.U16 desc[UR10][R24.64], R7 ;  /* 0x0000000718007986 */ /* 0x0007e2000c10150a */
[----:B----4-:R-:W-:-:S02]  /*4770*/  PRMT R13, R47, 0x7632, R13 ;  /* 0x000076322f0d7816 */ /* 0x010fc4000000000d */
[----:B------:R-:W-:Y:S02]  /*4780*/  LEA R34, P4, R39, R34, 0x1 ;  /* 0x0000002227227211 */ /* 0x000fe400078808ff */
[----:B-1----:R-:W-:Y:S01]  /*4790*/  PRMT R15, R49, 0x7632, R15 ;  /* 0x00007632310f7816 */ /* 0x002fe2000000000f */
[----:B------:R-:W-:Y:S01]  /*47a0*/  STG.E.U16 desc[UR10][R26.64], R13 ;  /* 0x0000000d1a007986 */ /* 0x000fe2000c10150a */
[----:B------:R-:W-:Y:S02]  /*47b0*/  PRMT R14, R51, 0x7632, R14 ;  /* 0x00007632330e7816 */ /* 0x000fe4000000000e */
[-C--:B------:R-:W-:Y:S01]  /*47c0*/  LEA.HI.X.SX32 R31, R35, R42.reuse, 0x1, P6 ;  /* 0x0000002a231f7211 */ /* 0x080fe200030f0eff */
[----:B------:R1:W-:Y:S01]  /*47d0*/  STG.E.U16 desc[UR10][R4.64], R15 ;  /* 0x0000000f04007986 */ /* 0x0003e2000c10150a */
[----:B--2---:R-:W-:Y:S02]  /*47e0*/  PRMT R53, R53, 0x7632, R53 ;  /* 0x0000763235357816 */ /* 0x004fe40000000035 */
[----:B------:R-:W-:Y:S01]  /*47f0*/  LEA.HI.X.SX32 R33, R38, R42, 0x1, P5 ;  /* 0x0000002a26217211 */ /* 0x000fe200028f0eff */
[----:B------:R2:W-:Y:S01]  /*4800*/  STG.E.U16 desc[UR10][R28.64], R14 ;  /* 0x0000000e1c007986 */ /* 0x0005e2000c10150a */
[----:B------:R-:W-:-:S02]  /*4810*/  PRMT R16, R55, 0x7632, R16 ;  /* 0x0000763237107816 */ /* 0x000fc40000000010 */
[----:B------:R-:W-:Y:S01]  /*4820*/  LEA.HI.X.SX32 R35, R39, R42, 0x1, P4 ;  /* 0x0000002a27237211 */ /* 0x000fe200020f0eff */
[----:B------:R2:W-:Y:S01]  /*4830*/  STG.E.U16 desc[UR10][R30.64], R53 ;  /* 0x000000351e007986 */ /* 0x0005e2000c10150a */
[----:B------:R-:W-:Y:S02]  /*4840*/  PRMT R17, R57, 0x7632, R17 ;  /* 0x0000763239117816 */ /* 0x000fe40000000011 */
[----:B------:R-:W-:Y:S01]  /*4850*/  FSETP.NEU.AND P6, PT, R44, RZ, PT ;  /* 0x000000ff2c00720b */ /* 0x000fe20003fcd000 */
[----:B------:R2:W-:Y:S01]  /*4860*/  STG.E.U16 desc[UR10][R32.64], R16 ;  /* 0x0000001020007986 */ /* 0x0005e2000c10150a */
[----:B------:R-:W-:Y:S02]  /*4870*/  FSEL R6, R3, -INF , P3 ;  /* 0xff80000003067808 */ /* 0x000fe40001800000 */
[----:B---3--:R-:W-:Y:S01]  /*4880*/  FSEL R7, R0, -INF , P2 ;  /* 0xff80000000077808 */ /* 0x008fe20001000000 */
[----:B------:R2:W-:Y:S01]  /*4890*/  STG.E.U16 desc[UR10][R34.64], R17 ;  /* 0x0000001122007986 */ /* 0x0005e2000c10150a */
[----:B------:R-:W-:Y:S01]  /*48a0*/  FSEL R3, R36, -INF , P1 ;  /* 0xff80000024037808 */ /* 0x000fe20000800000 */
[----:B-1----:R-:W-:Y:S01]  /*48b0*/  FFMA R4, R6, 0.69314718246459960938, R161 ;  /* 0x3f31721806047823 */ /* 0x002fe200000000a1 */
[----:B------:R-:W-:Y:S01]  /*48c0*/  FSEL R0, R37, -INF , P6 ;  /* 0xff80000025007808 */ /* 0x000fe20003000000 */
[----:B------:R-:W-:Y:S01]  /*48d0*/  FFMA R5, R7, 0.69314718246459960938, R160 ;  /* 0x3f31721807057823 */ /* 0x000fe200000000a0 */
[----:B------:R-:W-:Y:S01]  /*48e0*/  LEA R41, R41, UR6, 0x2 ;  /* 0x0000000629297c11 */ /* 0x000fe2000f8e10ff */
[----:B------:R-:W-:Y:S01]  /*48f0*/  FFMA R6, R3, 0.69314718246459960938, R164 ;  /* 0x3f31721803067823 */ /* 0x000fe200000000a4 */
[----:B------:R-:W-:-:S02]  /*4900*/  IMAD.SHL.U32 R3, R2, 0x4, RZ ;  /* 0x0000000402037824 */ /* 0x000fc400078e00ff */
[----:B------:R-:W-:Y:S01]  /*4910*/  FFMA R7, R0, 0.69314718246459960938, R165 ;  /* 0x3f31721800077823 */ /* 0x000fe200000000a5 */
[----:B------:R-:W-:Y:S01]  /*4920*/  BAR.SYNC.DEFER_BLOCKING 0x0 ;  /* 0x0000000000007b1d */ /* 0x000fe20000010000 */
[----:B------:R-:W-:Y:S01]  /*4930*/  IMAD.HI R0, R2, 0x4, RZ ;  /* 0x0000000402007827 */ /* 0x000fe200078e02ff */
[----:B0-----:R-:W-:-:S04]  /*4940*/  IADD3 R2, P1, P2, R3, UR7, R8 ;  /* 0x0000000703027c10 */ /* 0x001fc8000fa3e008 */
[----:B------:R-:W-:Y:S01]  /*4950*/  IADD3.X R3, PT, PT, R0, UR5, R9, P1, P2 ;  /* 0x0000000500037c10 */ /* 0x000fe20008fe4409 */
[----:B------:R2:W-:Y:S01]  /*4960*/  STS.128 [R41], R4 ;  /* 0x0000000429007388 */ /* 0x0005e20000000c00 */
[----:B------:R-:W-:Y:S06]  /*4970*/  BAR.SYNC.DEFER_BLOCKING 0x0 ;  /* 0x0000000000007b1d */ /* 0x000fec0000010000 */
[----:B------:R-:W-:Y:S05]  /*4980*/  @P0 EXIT ;  /* 0x000000000000094d */ /* 0x000fea0003800000 */
[----:B--2---:R-:W0:Y:S04]  /*4990*/  LDS R5, [R40] ;  /* 0x0000000028057984 */ /* 0x004e280000000800 */
[----:B0-----:R-:W-:Y:S01]  /*49a0*/  STG.E desc[UR10][R2.64], R5 ;  /* 0x0000000502007986 */ /* 0x001fe2000c10190a */
[----:B------:R-:W-:Y:S05]  /*49b0*/  EXIT ;  /* 0x000000000000794d */ /* 0x000fea0003800000 */
.L_x_2:
[----:B------:R-:W-:-:S00]  /*49c0*/  BRA `(.L_x_2) ;  /* 0xfffffffc00fc7947 */ /* 0x000fc0000383ffff */
[----:B------:R-:W-:-:S00]  /*49d0*/  NOP ;  /* 0x0000000000007918 */ /* 0x000fc00000000000 */
        /* <DEDUP_REMOVED lines=10> */
.L_x_3:


//--------------------- .nv.global.init           --------------------------
	.section	.nv.global.init,"aw",@progbits
.nv.global.init:
	.type		_$_str,@object
	.size		_$_str,(.L_0 - _$_str)
_$_str:
        /*0000*/ 	.byte	0x5f, 0x5f, 0x43, 0x55, 0x44, 0x41, 0x5f, 0x46, 0x54, 0x5a, 0x00
.L_0:


//--------------------- .nv.shared.attn_fwd       --------------------------
	.section	.nv.shared.attn_fwd,"aw",@nobits
	.sectionflags	@""
	.align	16
	.zero		1024


//--------------------- .nv.shared.reserved.0     --------------------------
	.section	.nv.shared.reserved.0,"aw",@nobits
	.weak		__nv_reservedSMEM_offset_0_alias
	.size		__nv_reservedSMEM_offset_0_alias, 0, 64
	.other		__nv_reservedSMEM_offset_0_alias,@"STO_CUDA_RESERVED_SHARED STV_DEFAULT"
__nv_reservedSMEM_offset_0_alias:
	.zero		0
	.zero		64


//--------------------- .nv.constant0.attn_fwd    --------------------------
	.section	.nv.constant0.attn_fwd,"a",@progbits
	.sectionflags	@""
	.align	4
.nv.constant0.attn_fwd:
	.zero		1032


//--------------------- SYMBOLS --------------------------

	.type		.nv.reservedSmem.offset0,@object
	.size		.nv.reservedSmem.offset0,0x4
	.type		.nv.reservedSmem.cap,@object
	.size		.nv.reservedSmem.cap,0x4
